def attn_fwd(
    Q,
    K,
    V,
    Out,
    Lse,
    sm_scale,
    stride_qz,
    stride_qh,
    stride_qm,
    stride_qk,
    stride_kz,
    stride_kh,
    stride_kn,
    stride_kk,
    stride_vz,
    stride_vh,
    stride_vn,
    stride_vk,
    stride_oz,
    stride_oh,
    stride_om,
    stride_ok,
    seqlen_q,
    seqlen_k,
    BLOCK_M: tl.constexpr,
    BLOCK_N: tl.constexpr,
    HEAD_DIM: tl.constexpr,
    CAUSAL: tl.constexpr,
):
    start_m = tl.program_id(0)
    off_hz = tl.program_id(1)
    q_off = off_hz * stride_qh
    k_off = off_hz * stride_kh
    v_off = off_hz * stride_vh
    offs_m = start_m * BLOCK_M + tl.arange(0, BLOCK_M)
    offs_d = tl.arange(0, HEAD_DIM)
    offs_n = tl.arange(0, BLOCK_N)
    q_ptrs = Q + q_off + offs_m[:, None] * stride_qm + offs_d[None, :] * stride_qk
    k_ptrs = K + k_off + offs_d[:, None] * stride_kk + offs_n[None, :] * stride_kn
    v_ptrs = V + v_off + offs_n[:, None] * stride_vn + offs_d[None, :] * stride_vk
    m_i = tl.full([BLOCK_M], float("-inf"), dtype=tl.float32)
    l_i = tl.zeros([BLOCK_M], dtype=tl.float32) + 1.0
    acc = tl.zeros([BLOCK_M, HEAD_DIM], dtype=tl.float32)
    q = tl.load(q_ptrs)
    acc, l_i, m_i = _attn_fwd_inner(
        acc,
        l_i,
        m_i,
        q,
        k_ptrs,
        v_ptrs,
        sm_scale,
        stride_kn,
        stride_vn,
        start_m,
        seqlen_k,
        BLOCK_M,
        BLOCK_N,
        HEAD_DIM,
        CAUSAL,
    )
    acc = acc / l_i[:, None]
    lse = m_i + tl.math.log2(l_i) / 1.4426950408889634
    o_ptrs = (
        Out
        + off_hz * stride_oh
        + offs_m[:, None] * stride_om
        + offs_d[None, :] * stride_ok
    )
    tl.store(o_ptrs, acc.to(Out.dtype.element_ty))
    tl.store(Lse + off_hz * seqlen_q + offs_m, lse)

# config = {"BLOCK_M": 64, "BLOCK_N": 64, "HEAD_DIM": 128, "arch": "sm_100", "causal": false, "dtype": "fp8e4m3", "num_stages": 4, "num_warps": 4}
# arch = sm_100


// ===== COMPILED SASS (sm_100a) =====

	.target	sm_100a

	.elftype	@"ET_EXEC"


//--------------------- .note.nv.tkinfo           --------------------------
	.section	.note.nv.tkinfo,"",@"SHT_NOTE"
	.sectionflags	@"SHF_NOTE_NV_TKINFO"
	.tkinfo
        /*0018*/ 	.word	0x00000081
        /*0030*/ 	.string	""
        /*0030*/ 	.string	"ptxas-blackwell"
        /*0030*/ 	.string	"Cuda compilation tools, release 12.9, V12.9.86"
        /*0030*/ 	.string	"Build cuda_12.9.r12.9/compiler.36037853_0"
        /*0030*/ 	.string	"-v  -suppress-debug-info  -lineinfo  -arch sm_100a "



//--------------------- .note.nv.cuver            --------------------------
	.section	.note.nv.cuver,"",@"SHT_NOTE"
	.sectionflags	@"SHF_NOTE_NV_CUVER"
        /*0018*/ 	.short	0x0001
        /*001a*/ 	.short	0x0064
        /*001c*/ 	.short	0x0001
        /*001e*/ 	.short	0x0000
        /*0020*/ 	.short	0x0001
        /*0022*/ 	.short	0x0000


//--------------------- .nv.info                  --------------------------
	.section	.nv.info,"",@"SHT_CUDA_INFO"
	.align	4


	//----- nvinfo : EIATTR_REGCOUNT
	.align		4
        /*0000*/ 	.byte	0x04, 0x2f
        /*0002*/ 	.short	(.L_5 - .L_4)
	.align		4
.L_4:
        /*0004*/ 	.word	index@(attn_fwd)
        /*0008*/ 	.word	0x000000ff


	//----- nvinfo : EIATTR_FRAME_SIZE
	.align		4
.L_5:
        /*000c*/ 	.byte	0x04, 0x11
        /*000e*/ 	.short	(.L_7 - .L_6)
	.align		4
.L_6:
        /*0010*/ 	.word	index@($__internal_2_$__cuda_sm10x_tcgen05_guardrail_trap_unallocated_columns_being_dealloced)
        /*0014*/ 	.word	0x00000160


	//----- nvinfo : EIATTR_FRAME_SIZE
	.align		4
.L_7:
        /*0018*/ 	.byte	0x04, 0x11
        /*001a*/ 	.short	(.L_9 - .L_8)
	.align		4
.L_8:
        /*001c*/ 	.word	index@($__internal_1_$__cuda_sm10x_tcgen05_guardrail_trap_phase_invalid_during_alloc)
        /*0020*/ 	.word	0x00000160


	//----- nvinfo : EIATTR_FRAME_SIZE
	.align		4
.L_9:
        /*0024*/ 	.byte	0x04, 0x11
        /*0026*/ 	.short	(.L_11 - .L_10)
	.align		4
.L_10:
        /*0028*/ 	.word	index@($__internal_0_$__cuda_sm10x_tcgen05_guardrail_trap_col_being_dealloced_not_returned_by_alloc)
        /*002c*/ 	.word	0x00000160


	//----- nvinfo : EIATTR_FRAME_SIZE
	.align		4
.L_11:
        /*0030*/ 	.byte	0x04, 0x11
        /*0032*/ 	.short	(.L_13 - .L_12)
	.align		4
.L_12:
        /*0034*/ 	.word	index@(attn_fwd)
        /*0038*/ 	.word	0x00000160


	//----- nvinfo : EIATTR_MIN_STACK_SIZE
	.align		4
.L_13:
        /*003c*/ 	.byte	0x04, 0x12
        /*003e*/ 	.short	(.L_15 - .L_14)
	.align		4
.L_14:
        /*0040*/ 	.word	index@(attn_fwd)
        /*0044*/ 	.word	0x00000160
.L_15:


//--------------------- .nv.info.attn_fwd         --------------------------
	.section	.nv.info.attn_fwd,"",@"SHT_CUDA_INFO"
	.sectionflags	@""
	.align	4


	//----- nvinfo : EIATTR_CUDA_API_VERSION
	.align		4
        /*0000*/ 	.byte	0x04, 0x37
        /*0002*/ 	.short	(.L_17 - .L_16)
.L_16:
        /*0004*/ 	.word	0x00000081


	//----- nvinfo : EIATTR_KPARAM_INFO
	.align		4
.L_17:
        /*0008*/ 	.byte	0x04, 0x17
        /*000a*/ 	.short	(.L_19 - .L_18)
.L_18:
        /*000c*/ 	.word	0x00000000
        /*0010*/ 	.short	0x0019
        /*0012*/ 	.short	0x0080
        /*0014*/ 	.byte	0x00, 0xf4, 0x21, 0x00


	//----- nvinfo : EIATTR_KPARAM_INFO
	.align		4
.L_19:
        /*0018*/ 	.byte	0x04, 0x17
        /*001a*/ 	.short	(.L_21 - .L_20)
.L_20:
        /*001c*/ 	.word	0x00000000
        /*0020*/ 	.short	0x0018
        /*0022*/ 	.short	0x0078
        /*0024*/ 	.byte	0x00, 0xf4, 0x21, 0x00


	//----- nvinfo : EIATTR_KPARAM_INFO
	.align		4
.L_21:
        /*0028*/ 	.byte	0x04, 0x17
        /*002a*/ 	.short	(.L_23 - .L_22)
.L_22:
        /*002c*/ 	.word	0x00000000
        /*0030*/ 	.short	0x0017
        /*0032*/ 	.short	0x0070
        /*0034*/ 	.byte	0x00, 0xf0, 0x11, 0x00


	//----- nvinfo : EIATTR_KPARAM_INFO
	.align		4
.L_23:
        /*0038*/ 	.byte	0x04, 0x17
        /*003a*/ 	.short	(.L_25 - .L_24)
.L_24:
        /*003c*/ 	.word	0x00000000
        /*0040*/ 	.short	0x0016
        /*0042*/ 	.short	0x006c
        /*0044*/ 	.byte	0x00, 0xf0, 0x11, 0x00


	//----- nvinfo : EIATTR_KPARAM_INFO
	.align		4
.L_25:
        /*0048*/ 	.byte	0x04, 0x17
        /*004a*/ 	.short	(.L_27 - .L_26)
.L_26:
        /*004c*/ 	.word	0x00000000
        /*0050*/ 	.short	0x0015
        /*0052*/ 	.short	0x0068
        /*0054*/ 	.byte	0x00, 0xf0, 0x11, 0x00


	//----- nvinfo : EIATTR_KPARAM_INFO
	.align		4
.L_27:
        /*0058*/ 	.byte	0x04, 0x17
        /*005a*/ 	.short	(.L_29 - .L_28)
.L_28:
        /*005c*/ 	.word	0x00000000
        /*0060*/ 	.short	0x0014
        /*0062*/ 	.short	0x0064
        /*0064*/ 	.byte	0x00, 0xf0, 0x11, 0x00


	//----- nvinfo : EIATTR_KPARAM_INFO
	.align		4
.L_29:
        /*0068*/ 	.byte	0x04, 0x17
        /*006a*/ 	.short	(.L_31 - .L_30)
.L_30:
        /*006c*/ 	.word	0x00000000
        /*0070*/ 	.short	0x0013
        /*0072*/ 	.short	0x0060
        /*0074*/ 	.byte	0x00, 0xf0, 0x11, 0x00


	//----- nvinfo : EIATTR_KPARAM_INFO
	.align		4
.L_31:
        /*0078*/ 	.byte	0x04, 0x17
        /*007a*/ 	.short	(.L_33 - .L_32)
.L_32:
        /*007c*/ 	.word	0x00000000
        /*0080*/ 	.short	0x0012
        /*0082*/ 	.short	0x005c
        /*0084*/ 	.byte	0x00, 0xf0, 0x11, 0x00


	//----- nvinfo : EIATTR_KPARAM_INFO
	.align		4
.L_33:
        /*0088*/ 	.byte	0x04, 0x17
        /*008a*/ 	.short	(.L_35 - .L_34)
.L_34:
        /*008c*/ 	.word	0x00000000
        /*0090*/ 	.short	0x0011
        /*0092*/ 	.short	0x0058
        /*0094*/ 	.byte	0x00, 0xf0, 0x11, 0x00


	//----- nvinfo : EIATTR_KPARAM_INFO
	.align		4
.L_35:
        /*0098*/ 	.byte	0x04, 0x17
        /*009a*/ 	.short	(.L_37 - .L_36)
.L_36:
        /*009c*/ 	.word	0x00000000
        /*00a0*/ 	.short	0x0010
        /*00a2*/ 	.short	0x0054
        /*00a4*/ 	.byte	0x00, 0xf0, 0x11, 0x00


	//----- nvinfo : EIATTR_KPARAM_INFO
	.align		4
.L_37:
        /*00a8*/ 	.byte	0x04, 0x17
        /*00aa*/ 	.short	(.L_39 - .L_38)
.L_38:
        /*00ac*/ 	.word	0x00000000
        /*00b0*/ 	.short	0x000f
        /*00b2*/ 	.short	0x0050
        /*00b4*/ 	.byte	0x00, 0xf0, 0x11, 0x00


	//----- nvinfo : EIATTR_KPARAM_INFO
	.align		4
.L_39:
        /*00b8*/ 	.byte	0x04, 0x17
        /*00ba*/ 	.short	(.L_41 - .L_40)
.L_40:
        /*00bc*/ 	.word	0x00000000
        /*00c0*/ 	.short	0x000e
        /*00c2*/ 	.short	0x004c
        /*00c4*/ 	.byte	0x00, 0xf0, 0x11, 0x00


	//----- nvinfo : EIATTR_KPARAM_INFO
	.align		4
.L_41:
        /*00c8*/ 	.byte	0x04, 0x17
        /*00ca*/ 	.short	(.L_43 - .L_42)
.L_42:
        /*00cc*/ 	.word	0x00000000
        /*00d0*/ 	.short	0x000d
        /*00d2*/ 	.short	0x0048
        /*00d4*/ 	.byte	0x00, 0xf0, 0x11, 0x00


	//----- nvinfo : EIATTR_KPARAM_INFO
	.align		4
.L_43:
        /*00d8*/ 	.byte	0x04, 0x17
        /*00da*/ 	.short	(.L_45 - .L_44)
.L_44:
        /*00dc*/ 	.word	0x00000000
        /*00e0*/ 	.short	0x000c
        /*00e2*/ 	.short	0x0044
        /*00e4*/ 	.byte	0x00, 0xf0, 0x11, 0x00


	//----- nvinfo : EIATTR_KPARAM_INFO
	.align		4
.L_45:
        /*00e8*/ 	.byte	0x04, 0x17
        /*00ea*/ 	.short	(.L_47 - .L_46)
.L_46:
        /*00ec*/ 	.word	0x00000000
        /*00f0*/ 	.short	0x000b
        /*00f2*/ 	.short	0x0040
        /*00f4*/ 	.byte	0x00, 0xf0, 0x11, 0x00


	//----- nvinfo : EIATTR_KPARAM_INFO
	.align		4
.L_47:
        /*00f8*/ 	.byte	0x04, 0x17
        /*00fa*/ 	.short	(.L_49 - .L_48)
.L_48:
        /*00fc*/ 	.word	0x00000000
        /*0100*/ 	.short	0x000a
        /*0102*/ 	.short	0x003c
        /*0104*/ 	.byte	0x00, 0xf0, 0x11, 0x00


	//----- nvinfo : EIATTR_KPARAM_INFO
	.align		4
.L_49:
        /*0108*/ 	.byte	0x04, 0x17
        /*010a*/ 	.short	(.L_51 - .L_50)
.L_50:
        /*010c*/ 	.word	0x00000000
        /*0110*/ 	.short	0x0009
        /*0112*/ 	.short	0x0038
        /*0114*/ 	.byte	0x00, 0xf0, 0x11, 0x00


	//----- nvinfo : EIATTR_KPARAM_INFO
	.align		4
.L_51:
        /*0118*/ 	.byte	0x04, 0x17
        /*011a*/ 	.short	(.L_53 - .L_52)
.L_52:
        /*011c*/ 	.word	0x00000000
        /*0120*/ 	.short	0x0008
        /*0122*/ 	.short	0x0034
        /*0124*/ 	.byte	0x00, 0xf0, 0x11, 0x00


	//----- nvinfo : EIATTR_KPARAM_INFO
	.align		4
.L_53:
        /*0128*/ 	.byte	0x04, 0x17
        /*012a*/ 	.short	(.L_55 - .L_54)
.L_54:
        /*012c*/ 	.word	0x00000000
        /*0130*/ 	.short	0x0007
        /*0132*/ 	.short	0x0030
        /*0134*/ 	.byte	0x00, 0xf0, 0x11, 0x00


	//----- nvinfo : EIATTR_KPARAM_INFO
	.align		4
.L_55:
        /*0138*/ 	.byte	0x04, 0x17
        /*013a*/ 	.short	(.L_57 - .L_56)
.L_56:
        /*013c*/ 	.word	0x00000000
        /*0140*/ 	.short	0x0006
        /*0142*/ 	.short	0x002c
        /*0144*/ 	.byte	0x00, 0xf0, 0x11, 0x00


	//----- nvinfo : EIATTR_KPARAM_INFO
	.align		4
.L_57:
        /*0148*/ 	.byte	0x04, 0x17
        /*014a*/ 	.short	(.L_59 - .L_58)
.L_58:
        /*014c*/ 	.word	0x00000000
        /*0150*/ 	.short	0x0005
        /*0152*/ 	.short	0x0028
        /*0154*/ 	.byte	0x00, 0xf0, 0x11, 0x00


	//----- nvinfo : EIATTR_KPARAM_INFO
	.align		4
.L_59:
        /*0158*/ 	.byte	0x04, 0x17
        /*015a*/ 	.short	(.L_61 - .L_60)
.L_60:
        /*015c*/ 	.word	0x00000000
        /*0160*/ 	.short	0x0004
        /*0162*/ 	.short	0x0020
        /*0164*/ 	.byte	0x00, 0xf4, 0x21, 0x00


	//----- nvinfo : EIATTR_KPARAM_INFO
	.align		4
.L_61:
        /*0168*/ 	.byte	0x04, 0x17
        /*016a*/ 	.short	(.L_63 - .L_62)
.L_62:
        /*016c*/ 	.word	0x00000000
        /*0170*/ 	.short	0x0003
        /*0172*/ 	.short	0x0018
        /*0174*/ 	.byte	0x00, 0xf4, 0x21, 0x00


	//----- nvinfo : EIATTR_KPARAM_INFO
	.align		4
.L_63:
        /*0178*/ 	.byte	0x04, 0x17
        /*017a*/ 	.short	(.L_65 - .L_64)
.L_64:
        /*017c*/ 	.word	0x00000000
        /*0180*/ 	.short	0x0002
        /*0182*/ 	.short	0x0010
        /*0184*/ 	.byte	0x00, 0xf4, 0x21, 0x00


	//----- nvinfo : EIATTR_KPARAM_INFO
	.align		4
.L_65:
        /*0188*/ 	.byte	0x04, 0x17
        /*018a*/ 	.short	(.L_67 - .L_66)
.L_66:
        /*018c*/ 	.word	0x00000000
        /*0190*/ 	.short	0x0001
        /*0192*/ 	.short	0x0008
        /*0194*/ 	.byte	0x00, 0xf4, 0x21, 0x00


	//----- nvinfo : EIATTR_KPARAM_INFO
	.align		4
.L_67:
        /*0198*/ 	.byte	0x04, 0x17
        /*019a*/ 	.short	(.L_69 - .L_68)
.L_68:
        /*019c*/ 	.word	0x00000000
        /*01a0*/ 	.short	0x0000
        /*01a2*/ 	.short	0x0000
        /*01a4*/ 	.byte	0x00, 0xf4, 0x21, 0x00


	//----- nvinfo : EIATTR_AT_ENTRY_FRAGMENTS
	.align		4
.L_69:
        /*01a8*/ 	.byte	0x04, 0x4f
        /*01aa*/ 	.short	(.L_71 - .L_70)


	//   ....[0]....
.L_70:
        /*01ac*/ 	.word	0x00000004


	//----- nvinfo : EIATTR_RESERVED_SMEM_USED
	.align		4
.L_71:
        /*01b0*/ 	.byte	0x01, 0x41
	.zero		2


	//----- nvinfo : EIATTR_SPARSE_MMA_MASK
	.align		4
        /*01b4*/ 	.byte	0x03, 0x50
        /*01b6*/ 	.short	0x0000


	//----- nvinfo : EIATTR_TCGEN05_1CTA_USED
	.align		4
        /*01b8*/ 	.byte	0x01, 0x51
	.zero		2


	//----- nvinfo : EIATTR_MAXREG_COUNT
	.align		4
        /*01bc*/ 	.byte	0x03, 0x1b
        /*01be*/ 	.short	0x00ff


	//----- nvinfo : EIATTR_NUM_BARRIERS
	.align		4
        /*01c0*/ 	.byte	0x02, 0x4c
        /*01c2*/ 	.byte	0x01
	.zero		1


	//----- nvinfo : EIATTR_ANNOTATIONS
	.align		4
        /*01c4*/ 	.byte	0x04, 0x55
        /*01c6*/ 	.short	(.L_73 - .L_72)


	//   ....[0]....
.L_72:
        /*01c8*/ 	.word	0x00000001
        /*01cc*/ 	.byte	0x70, 0x1c, 0x00, 0x00, 0x01, 0x00, 0x00, 0x00, 0x70, 0x1d, 0x00, 0x00, 0x01, 0x00, 0x00, 0x00
        /* <DEDUP_REMOVED lines=45> */
        /*04ac*/ 	.byte	0xa0, 0xab, 0x00, 0x00, 0x01, 0x00, 0x00, 0x00, 0xf0, 0xab, 0x00, 0x00


	//----- nvinfo : EIATTR_INT_WARP_WIDE_INSTR_OFFSETS
	.align		4
.L_73:
        /*04b8*/ 	.byte	0x04, 0x31
        /*04ba*/ 	.short	(.L_75 - .L_74)


	//   ....[0]....
.L_74:
        /*04bc*/ 	.word	0x00001770


	//   ....[1]....
        /*04c0*/ 	.word	0x00001780


	//   ....[2]....
        /*04c4*/ 	.word	0x000032e0


	//   ....[3]....
        /*04c8*/ 	.word	0x00003410


	//   ....[4]....
        /*04cc*/ 	.word	0x00008130


	//   ....[5]....
        /*04d0*/ 	.word	0x0000e000


	//   ....[6]....
        /*04d4*/ 	.word	0x0000e050


	//----- nvinfo : EIATTR_COOP_GROUP_MASK_REGIDS
	.align		4
.L_75:
        /*04d8*/ 	.byte	0x04, 0x29
        /*04da*/ 	.short	(.L_77 - .L_76)


	//   ....[0]....
.L_76:
        /*04dc*/ 	.word	0xffffffff


	//   ....[1]....
        /*04e0*/ 	.word	0xffffffff


	//   ....[2]....
        /*04e4*/ 	.word	0xffffffff


	//   ....[3]....
        /*04e8*/ 	.word	0xffffffff


	//   ....[4]....
        /*04ec*/ 	.word	0xffffffff


	//   ....[5]....
        /*04f0*/ 	.word	0xffffffff


	//   ....[6]....
        /*04f4*/ 	.word	0xffffffff


	//   ....[7]....
        /*04f8*/ 	.word	0xffffffff


	//----- nvinfo : EIATTR_COOP_GROUP_INSTR_OFFSETS
	.align		4
.L_77:
        /*04fc*/ 	.byte	0x04, 0x28
        /*04fe*/ 	.short	(.L_79 - .L_78)


	//   ....[0]....
.L_78:
        /*0500*/ 	.word	0x00000060


	//   ....[1]....
        /*0504*/ 	.word	0x00000320


	//   ....[2]....
        /*0508*/ 	.word	0x00003f50


	//   ....[3]....
        /*050c*/ 	.word	0x00006480


	//   ....[4]....
        /*0510*/ 	.word	0x000089d0


	//   ....[5]....
        /*0514*/ 	.word	0x00009290


	//   ....[6]....
        /*0518*/ 	.word	0x0000de90


	//   ....[7]....
        /*051c*/ 	.word	0x0000e100


	//----- nvinfo : EIATTR_VRC_CTA_INIT_COUNT
	.align		4
.L_79:
        /*0520*/ 	.byte	0x02, 0x4a
        /*0522*/ 	.byte	0x80
	.zero		1


	//----- nvinfo : EIATTR_MBARRIER_INSTR_OFFSETS
	.align		4
        /*0524*/ 	.byte	0x04, 0x39
        /*0526*/ 	.short	(.L_81 - .L_80)


	//   ....[0]....
.L_80:
        /*0528*/ 	.word	0x00001cf0
        /*052c*/ 	.word	0x000000ff
        /*0530*/ 	.word	0x00000000
        /*0534*/ 	.short	0x0100
        /*0536*/ 	.byte	0x11
	.zero		1


	//   ....[1]....
        /*0538*/ 	.word	0x000032f0
        /*053c*/ 	.word	0x000000ff
        /*0540*/ 	.word	0x00009008
        /*0544*/ 	.short	0x0100
        /*0546*/ 	.byte	0x0e
	.zero		1


	//   ....[2]....
        /*0548*/ 	.word	0x00003810
        /*054c*/ 	.word	0x000000ff
        /*0550*/ 	.word	0x00004000
        /*0554*/ 	.short	0x0100
        /*0556*/ 	.byte	0x0e
	.zero		1


	//   ....[3]....
        /*0558*/ 	.word	0x00003a60
        /*055c*/ 	.word	0x000000ff
        /*0560*/ 	.word	0x00004000
        /*0564*/ 	.short	0x010a
        /*0566*/ 	.byte	0x0e
	.zero		1


	//   ....[4]....
        /*0568*/ 	.word	0x00003ee0
        /*056c*/ 	.word	0x000000ff
        /*0570*/ 	.word	0x00004000
        /*0574*/ 	.short	0x0108
        /*0576*/ 	.byte	0x0e
	.zero		1


	//   ....[5]....
        /*0578*/ 	.word	0x000084d0
        /*057c*/ 	.word	0x000000ff
        /*0580*/ 	.word	0x00009010
        /*0584*/ 	.short	0x0100
        /*0586*/ 	.byte	0x0e
	.zero		1


	//   ....[6]....
        /*0588*/ 	.word	0x00008630
        /*058c*/ 	.word	0x000000ff
        /*0590*/ 	.word	0x00009010
        /*0594*/ 	.short	0x010a
        /*0596*/ 	.byte	0x0e
	.zero		1


	//   ....[7]....
        /*0598*/ 	.word	0x000086a0
        /*059c*/ 	.word	0x000000ff
        /*05a0*/ 	.word	0x00009010
        /*05a4*/ 	.short	0x0108
        /*05a6*/ 	.byte	0x0e
	.zero		1


	//   ....[8]....
        /*05a8*/ 	.word	0x00008710
        /*05ac*/ 	.word	0x000000ff
        /*05b0*/ 	.word	0x00000000
        /*05b4*/ 	.short	0x010a
        /*05b6*/ 	.byte	0x11
	.zero		1


	//   ....[9]....
        /*05b8*/ 	.word	0x0000acc0
        /*05bc*/ 	.word	0x000000ff
        /*05c0*/ 	.word	0x00000000
        /*05c4*/ 	.short	0x010a
        /*05c6*/ 	.byte	0x11
	.zero		1


	//   ....[10]....
        /*05c8*/ 	.word	0x0000adc0
        /*05cc*/ 	.word	0x000000ff
        /*05d0*/ 	.word	0x00009000
        /*05d4*/ 	.short	0x0108
        /*05d6*/ 	.byte	0x0e
	.zero		1


	//   ....[11]....
        /*05d8*/ 	.word	0x0000af20
        /*05dc*/ 	.word	0x000000ff
        /*05e0*/ 	.word	0x00009008
        /*05e4*/ 	.short	0x0108
        /*05e6*/ 	.byte	0x0e
	.zero		1


	//   ....[12]....
        /*05e8*/ 	.word	0x0000e120
        /*05ec*/ 	.word	0x000000ff
        /*05f0*/ 	.word	0x00004000
        /*05f4*/ 	.short	0x010a
        /*05f6*/ 	.byte	0x0e
	.zero		1


	//   ....[13]....
        /*05f8*/ 	.word	0x0000e150
        /*05fc*/ 	.word	0x000000ff
        /*0600*/ 	.word	0x00009010
        /*0604*/ 	.short	0x010a
        /*0606*/ 	.byte	0x0e
	.zero		1


	//   ....[14]....
        /*0608*/ 	.word	0x0000e180
        /*060c*/ 	.word	0x000000ff
        /*0610*/ 	.word	0x00000000
        /*0614*/ 	.short	0x010a
        /*0616*/ 	.byte	0x11
	.zero		1


	//   ....[15]....
        /*0618*/ 	.word	0x0000e1b0
        /*061c*/ 	.word	0x000000ff
        /*0620*/ 	.word	0x00000000
        /*0624*/ 	.short	0x010a
        /*0626*/ 	.byte	0x11
	.zero		1


	//----- nvinfo : EIATTR_NUM_MBARRIERS
	.align		4
.L_81:
        /*0628*/ 	.byte	0x03, 0x38
        /*062a*/ 	.short	0xffff


	//----- nvinfo : EIATTR_EXIT_INSTR_OFFSETS
	.align		4
        /*062c*/ 	.byte	0x04, 0x1c
        /*062e*/ 	.short	(.L_83 - .L_82)


	//   ....[0]....
.L_82:
        /*0630*/ 	.word	0x0000e110


	//----- nvinfo : EIATTR_REQNTID
	.align		4
.L_83:
        /*0634*/ 	.byte	0x04, 0x10
        /*0636*/ 	.short	(.L_85 - .L_84)
.L_84:
        /*0638*/ 	.word	0x00000080
        /*063c*/ 	.word	0x00000001
        /*0640*/ 	.word	0x00000001


	//----- nvinfo : EIATTR_CRS_STACK_SIZE
	.align		4
.L_85:
        /*0644*/ 	.byte	0x04, 0x1e
        /*0646*/ 	.short	(.L_87 - .L_86)
.L_86:
        /*0648*/ 	.word	0x00000000


	//----- nvinfo : EIATTR_CBANK_PARAM_SIZE
	.align		4
.L_87:
        /*064c*/ 	.byte	0x03, 0x19
        /*064e*/ 	.short	0x0088


	//----- nvinfo : EIATTR_PARAM_CBANK
	.align		4
        /*0650*/ 	.byte	0x04, 0x0a
        /*0652*/ 	.short	(.L_89 - .L_88)
	.align		4
.L_88:
        /*0654*/ 	.word	index@(.nv.constant0.attn_fwd)
        /*0658*/ 	.short	0x0380
        /*065a*/ 	.short	0x0088


	//----- nvinfo : EIATTR_SW_WAR
	.align		4
.L_89:
        /*065c*/ 	.byte	0x04, 0x36
        /*065e*/ 	.short	(.L_91 - .L_90)
.L_90:
        /*0660*/ 	.word	0x00000008
.L_91:


//--------------------- .nv.compat                --------------------------
	.section	.nv.compat,"",@"SHT_CUDA_COMPAT_INFO"
	.align	4
        /*0000*/ 	.byte	0x02, 0x02, 0x02, 0x00, 0x02, 0x05, 0x05, 0x00, 0x02, 0x03, 0x00, 0x00, 0x02, 0x06, 0x01, 0x00


//--------------------- .nv.callgraph             --------------------------
	.section	.nv.callgraph,"",@"SHT_CUDA_CALLGRAPH"
	.align	4
	.sectionentsize	8
	.align		4
        /*0000*/ 	.word	0x00000000
	.align		4
        /*0004*/ 	.word	0xffffffff
	.align		4
        /*0008*/ 	.word	0x00000000
	.align		4
        /*000c*/ 	.word	0xfffffffe
	.align		4
        /*0010*/ 	.word	0x00000000
	.align		4
        /*0014*/ 	.word	0xfffffffd
	.align		4
        /*0018*/ 	.word	0x00000000
	.align		4
        /*001c*/ 	.word	0xfffffffc


//--------------------- .nv.constant4             --------------------------
	.section	.nv.constant4,"a",@progbits
	.align	8
	.align		8
.nv.constant4:
        /*0000*/ 	.dword	_$_str


//--------------------- .text.attn_fwd            --------------------------
	.section	.text.attn_fwd,"ax",@progbits
	.align	128
        .global         attn_fwd
        .type           attn_fwd,@function
        .size           attn_fwd,(.L_x_27 - attn_fwd)
        .other          attn_fwd,@"STO_CUDA_ENTRY STV_DEFAULT"
attn_fwd:
.text.attn_fwd:
[----:B------:R-:W0:Y:S01]  /*0000*/  LDC R1, c[0x0][0x37c] ;  /* 0x0000df00ff017b82 */ /* 0x000e220000000800 */
[----:B------:R-:W1:Y:S01]  /*0010*/  S2R R0, SR_TID.X ;  /* 0x0000000000007919 */ /* 0x000e620000002100 */
[----:B0-----:R-:W-:Y:S01]  /*0020*/  VIADD R1, R1, 0xfffffea0 ;  /* 0xfffffea001017836 */ /* 0x001fe20000000000 */
[----:B-1----:R-:W-:-:S13]  /*0030*/  ISETP.GE.U32.AND P0, PT, R0, 0x20, PT ;  /* 0x000000200000780c */ /* 0x002fda0003f06070 */
[----:B------:R-:W-:Y:S05]  /*0040*/  @P0 BRA `(.L_x_0) ;  /* 0x0000000000b80947 */ /* 0x000fea0003800000 */
[----:B------:R-:W0:Y:S01]  /*0050*/  S2UR UR6, SR_CgaCtaId ;  /* 0x00000000000679c3 */ /* 0x000e220000008800 */
[----:B------:R-:W-:Y:S01]  /*0060*/  NOP ;  /* 0x0000000000007918 */ /* 0x000fe20000000000 */
[----:B------:R-:W-:Y:S02]  /*0070*/  UMOV UR4, 0x40 ;  /* 0x0000004000047882 */ /* 0x000fe40000000000 */
[----:B0-----:R-:W-:-:S09]  /*0080*/  ULEA UR4, UR6, UR4, 0x18 ;  /* 0x0000000406047291 */ /* 0x001fd2000f8ec0ff */
[----:B------:R-:W0:Y:S01]  /*0090*/  LDS.U8 R0, [UR4] ;  /* 0x00000004ff007984 */ /* 0x000e220008000000 */
[----:B------:R-:W-:Y:S02]  /*00a0*/  UMOV UR4, 0x400 ;  /* 0x0000040000047882 */ /* 0x000fe40000000000 */
[----:B------:R-:W-:Y:S01]  /*00b0*/  ULEA UR4, UR6, UR4, 0x18 ;  /* 0x0000000406047291 */ /* 0x000fe2000f8ec0ff */
[----:B0-----:R-:W-:-:S13]  /*00c0*/  ISETP.NE.AND P1, PT, R0, RZ, PT ;  /* 0x000000ff0000720c */ /* 0x001fda0003f25270 */
[----:B------:R-:W-:Y:S05]  /*00d0*/  @P1 BRA `(.L_x_1) ;  /* 0x00000000007c1947 */ /* 0x000fea0003800000 */
[----:B------:R-:W-:-:S13]  /*00e0*/  ELECT P1, URZ, PT ;  /* 0x0000000000ff782f */ /* 0x000fda0003820000 */
[----:B------:R-:W-:Y:S05]  /*00f0*/  @!P1 BRA `(.L_x_2) ;  /* 0x0000000000849947 */ /* 0x000fea0003800000 */
[----:B------:R-:W-:Y:S01]  /*0100*/  UMOV UR5, 0x4 ;  /* 0x0000000400057882 */ /* 0x000fe20000000000 */
[----:B------:R-:W-:Y:S02]  /*0110*/  IMAD.MOV.U32 R4, RZ, RZ, 0x1 ;  /* 0x00000001ff047424 */ /* 0x000fe400078e00ff */
[----:B------:R-:W-:Y:S02]  /*0120*/  IMAD.MOV.U32 R5, RZ, RZ, 0xf ;  /* 0x0000000fff057424 */ /* 0x000fe400078e00ff */
[----:B------:R-:W-:Y:S04]  /*0130*/  DEPBAR.LE SB0, 0x36 ;  /* 0x00008d800000791a */ /* 0x000fe80000000000 */
[----:B------:R-:W0:Y:S02]  /*0140*/  UTCATOMSWS.FIND_AND_SET.ALIGN UP0, UR5, UR5 ;  /* 0x00000005000575e3 */ /* 0x000e240008000800 */
[----:B0-----:R-:W-:-:S04]  /*0150*/  PLOP3.LUT P1, PT, PT, PT, UP0, 0x80, 0x8 ;  /* 0x000000000008781c */ /* 0x001fc80003f2f008 */
[----:B------:R-:W-:-:S04]  /*0160*/  SEL R0, RZ, 0xffffffff, !P1 ;  /* 0xffffffffff007807 */ /* 0x000fc80004800000 */
[----:B------:R-:W-:Y:S01]  /*0170*/  ISETP.NE.AND P1, PT, R0, RZ, PT ;  /* 0x000000ff0000720c */ /* 0x000fe20003f25270 */
[----:B------:R-:W-:-:S12]  /*0180*/  IMAD.U32 R0, RZ, RZ, UR5 ;  /* 0x00000005ff007e24 */ /* 0x000fd8000f8e00ff */
[----:B------:R-:W-:Y:S05]  /*0190*/  @P1 BRA `(.L_x_3) ;  /* 0x0000000000241947 */ /* 0x000fea0003800000 */
.L_x_4:
[----:B------:R-:W-:Y:S05]  /*01a0*/  NANOSLEEP 0x64 ;  /* 0x000000640000795d */ /* 0x000fea0003800000 */
[----:B------:R-:W-:-:S05]  /*01b0*/  UMOV UR5, 0x4 ;  /* 0x0000000400057882 */ /* 0x000fca0000000000 */
[----:B------:R-:W-:Y:S04]  /*01c0*/  DEPBAR.LE SB0, 0x36 ;  /* 0x00008d800000791a */ /* 0x000fe80000000000 */
[----:B------:R-:W0:Y:S02]  /*01d0*/  UTCATOMSWS.FIND_AND_SET.ALIGN UP0, UR5, UR5 ;  /* 0x00000005000575e3 */ /* 0x000e240008000800 */
[----:B0-----:R-:W-:-:S04]  /*01e0*/  PLOP3.LUT P1, PT, PT, PT, UP0, 0x80, 0x8 ;  /* 0x000000000008781c */ /* 0x001fc80003f2f008 */
[----:B------:R-:W-:-:S04]  /*01f0*/  SEL R0, RZ, 0xffffffff, !P1 ;  /* 0xffffffffff007807 */ /* 0x000fc80004800000 */
[----:B------:R-:W-:Y:S01]  /*0200*/  ISETP.NE.AND P1, PT, R0, RZ, PT ;  /* 0x000000ff0000720c */ /* 0x000fe20003f25270 */
[----:B------:R-:W-:-:S12]  /*0210*/  IMAD.U32 R0, RZ, RZ, UR5 ;  /* 0x00000005ff007e24 */ /* 0x000fd8000f8e00ff */
[----:B------:R-:W-:Y:S05]  /*0220*/  @!P1 BRA `(.L_x_4) ;  /* 0xfffffffc00dc9947 */ /* 0x000fea000383ffff */
.L_x_3:
[C---:B------:R-:W-:Y:S01]  /*0230*/  VIADD R3, R0.reuse, 0x10 ;  /* 0x0000001000037836 */ /* 0x040fe20000000000 */
[----:B------:R-:W-:Y:S01]  /*0240*/  UMOV UR5, 0x50 ;  /* 0x0000005000057882 */ /* 0x000fe20000000000 */
[----:B------:R-:W-:Y:S01]  /*0250*/  SHF.L.U32 R2, R5, R0, RZ ;  /* 0x0000000005027219 */ /* 0x000fe200000006ff */
[----:B------:R-:W-:Y:S01]  /*0260*/  ULEA UR5, UR6, UR5, 0x18 ;  /* 0x0000000506057291 */ /* 0x000fe2000f8ec0ff */
[----:B------:R-:W-:Y:S01]  /*0270*/  IMAD.SHL.U32 R0, R0, 0x20, RZ ;  /* 0x0000002000007824 */ /* 0x000fe200078e00ff */
[----:B------:R-:W-:-:S04]  /*0280*/  SHF.L.U32 R3, R4, R3, RZ ;  /* 0x0000000304037219 */ /* 0x000fc800000006ff */
[----:B------:R-:W-:-:S05]  /*0290*/  LOP3.LUT R2, R3, R2, RZ, 0xfc, !PT ;  /* 0x0000000203027212 */ /* 0x000fca00078efcff */
[----:B------:R0:W-:Y:S04]  /*02a0*/  ATOMS.OR RZ, [UR5], R2 ;  /* 0x00000002ffff798c */ /* 0x0001e8000b000005 */
[----:B------:R0:W-:Y:S01]  /*02b0*/  STS [UR4], R0 ;  /* 0x00000000ff007988 */ /* 0x0001e20008000804 */
[----:B------:R-:W-:Y:S05]  /*02c0*/  BRA `(.L_x_2) ;  /* 0x0000000000107947 */ /* 0x000fea0003800000 */
.L_x_1:
[----:B------:R-:W-:Y:S01]  /*02d0*/  IMAD.MOV.U32 R0, RZ, RZ, -0x1 ;  /* 0xffffffffff007424 */ /* 0x000fe200078e00ff */
[----:B------:R-:W-:-:S04]  /*02e0*/  MOV R2, 0x310 ;  /* 0x0000031000027802 */ /* 0x000fc80000000f00 */
[----:B------:R0:W-:Y:S03]  /*02f0*/  STS [UR4], R0 ;  /* 0x00000000ff007988 */ /* 0x0001e60008000804 */
[----:B0-----:R-:W-:Y:S05]  /*0300*/  CALL.REL.NOINC `($__internal_1_$__cuda_sm10x_tcgen05_guardrail_trap_phase_invalid_during_alloc) ;  /* 0x000000dc00c07944 */ /* 0x001fea0003c00000 */
.L_x_2:
[----:B------:R-:W-:Y:S05]  /*0310*/  WARPSYNC.ALL ;  /* 0x0000000000007948 */ /* 0x000fea0003800000 */
[----:B------:R-:W-:Y:S01]  /*0320*/  NOP ;  /* 0x0000000000007918 */ /* 0x000fe20000000000 */
.L_x_0:
[----:B------:R-:W1:Y:S01]  /*0330*/  S2R R85, SR_TID.X ;  /* 0x0000000000557919 */ /* 0x000e620000002100 */
[----:B------:R-:W2:Y:S01]  /*0340*/  S2UR UR6, SR_CgaCtaId ;  /* 0x00000000000679c3 */ /* 0x000ea20000008800 */
[----:B------:R-:W3:Y:S01]  /*0350*/  LDCU.64 UR4, c[0x0][0x3b0] ;  /* 0x00007600ff0477ac */ /* 0x000ee20008000a00 */
[----:B------:R-:W4:Y:S01]  /*0360*/  S2R R3, SR_CTAID.X ;  /* 0x0000000000037919 */ /* 0x000f220000002500 */
[----:B------:R-:W-:Y:S01]  /*0370*/  UMOV UR14, 0x400 ;  /* 0x00000400000e7882 */ /* 0x000fe20000000000 */
[----:B------:R-:W0:Y:S04]  /*0380*/  LDCU.64 UR30, c[0x0][0x358] ;  /* 0x00006b00ff1e77ac */ /* 0x000e280008000a00 */
[----:B------:R-:W3:Y:S08]  /*0390*/  S2UR UR13, SR_CTAID.Y ;  /* 0x00000000000d79c3 */ /* 0x000ef00000002600 */
[----:B------:R-:W0:Y:S08]  /*03a0*/  LDC.64 R6, c[0x0][0x380] ;  /* 0x0000e000ff067b82 */ /* 0x000e300000000a00 */
[----:B------:R-:W0:Y:S01]  /*03b0*/  LDC R4, c[0x0][0x3b8] ;  /* 0x0000ee00ff047b82 */ /* 0x000e220000000800 */
[----:B--2---:R-:W-:-:S07]  /*03c0*/  ULEA UR14, UR6, UR14, 0x18 ;  /* 0x0000000e060e7291 */ /* 0x004fce000f8ec0ff */
[----:B------:R-:W-:Y:S01]  /*03d0*/  BAR.SYNC.DEFER_BLOCKING 0x0 ;  /* 0x0000000000007b1d */ /* 0x000fe20000010000 */
[----:B01----:R-:W-:Y:S01]  /*03e0*/  LOP3.LUT R0, R85, 0x3f, RZ, 0xc0, !PT ;  /* 0x0000003f55007812 */ /* 0x003fe200078ec0ff */
[----:B---3--:R-:W-:Y:S01]  /*03f0*/  UIMAD UR4, UR13, UR4, URZ ;  /* 0x000000040d0472a4 */ /* 0x008fe2000f8e02ff */
[----:B------:R-:W-:-:S05]  /*0400*/  SHF.R.U32.HI R36, RZ, 0x6, R85 ;  /* 0x00000006ff247819 */ /* 0x000fca0000011655 */
[----:B------:R-:W0:Y:S01]  /*0410*/  LDC.64 R86, c[0x0][0x388] ;  /* 0x0000e200ff567b82 */ /* 0x000e220000000a00 */
[----:B------:R-:W-:Y:S01]  /*0420*/  LEA.HI R68, R85, 0xe, RZ, 0x1a ;  /* 0x0000000e55447811 */ /* 0x000fe200078fd0ff */
[----:B----4-:R-:W-:Y:S01]  /*0430*/  IMAD R2, R3, 0x40, R0 ;  /* 0x0000004003027824 */ /* 0x010fe200078e0200 */
[----:B------:R-:W-:Y:S02]  /*0440*/  SGXT.U32 R36, R36, 0x1 ;  /* 0x000000012424781a */ /* 0x000fe40000000000 */
[C---:B------:R-:W-:Y:S01]  /*0450*/  LEA.HI R71, R85.reuse, 0x2e, RZ, 0x1a ;  /* 0x0000002e55477811 */ /* 0x040fe200078fd0ff */
[----:B------:R-:W-:Y:S01]  /*0460*/  IMAD R5, R2, UR5, RZ ;  /* 0x0000000502057c24 */ /* 0x000fe2000f8e02ff */
[----:B------:R-:W-:Y:S01]  /*0470*/  USHF.R.S32.HI UR5, URZ, 0x1f, UR4 ;  /* 0x0000001fff057899 */ /* 0x000fe20008011404 */
[C---:B------:R-:W-:Y:S02]  /*0480*/  LEA.HI R76, R85.reuse, 0x3e, RZ, 0x1a ;  /* 0x0000003e554c7811 */ /* 0x040fe400078fd0ff */
[----:B------:R-:W-:-:S02]  /*0490*/  LEA.HI R69, R85, 0x1e, RZ, 0x1a ;  /* 0x0000001e55457811 */ /* 0x000fc400078fd0ff */
[----:B------:R-:W-:Y:S01]  /*04a0*/  IADD3 R3, P1, P2, R5, UR4, R6 ;  /* 0x0000000405037c10 */ /* 0x000fe2000fa3e006 */
[----:B------:R-:W1:Y:S01]  /*04b0*/  LDCU UR4, c[0x0][0x3c8] ;  /* 0x00007900ff0477ac */ /* 0x000e620008000800 */
[----:B------:R-:W-:Y:S01]  /*04c0*/  SHF.R.S32.HI R2, RZ, 0x1f, R5 ;  /* 0x0000001fff027819 */ /* 0x000fe20000011405 */
[-C--:B------:R-:W-:Y:S01]  /*04d0*/  IMAD R5, R36, R4.reuse, RZ ;  /* 0x0000000424057224 */ /* 0x080fe200078e02ff */
[----:B------:R-:W2:Y:S01]  /*04e0*/  LDS R60, [UR14] ;  /* 0x0000000eff3c7984 */ /* 0x000ea20008000800 */
[----:B------:R-:W-:Y:S01]  /*04f0*/  LEA.HI R19, R85, 0x6e, RZ, 0x1a ;  /* 0x0000006e55137811 */ /* 0x000fe200078fd0ff */
[-C--:B------:R-:W-:Y:S01]  /*0500*/  IMAD R15, R69, R4.reuse, RZ ;  /* 0x00000004450f7224 */ /* 0x080fe200078e02ff */
[----:B------:R-:W-:Y:S01]  /*0510*/  IADD3.X R2, PT, PT, R2, UR5, R7, P1, P2 ;  /* 0x0000000502027c10 */ /* 0x000fe20008fe4407 */
[----:B------:R-:W-:Y:S01]  /*0520*/  IMAD R7, R68, R4, RZ ;  /* 0x0000000444077224 */ /* 0x000fe200078e02ff */
[----:B------:R-:W-:Y:S01]  /*0530*/  BAR.SYNC.DEFER_BLOCKING 0x0 ;  /* 0x0000000000007b1d */ /* 0x000fe20000010000 */
[----:B------:R-:W-:Y:S01]  /*0540*/  IADD3 R10, P1, PT, R5, R3, RZ ;  /* 0x00000003050a7210 */ /* 0x000fe20007f3e0ff */
[----:B------:R-:W-:-:S03]  /*0550*/  IMAD R25, R4, 0x2, R5 ;  /* 0x0000000204197824 */ /* 0x000fc600078e0205 */
[----:B------:R-:W-:Y:S01]  /*0560*/  LEA.HI.X.SX32 R11, R5, R2, 0x1, P1 ;  /* 0x00000002050b7211 */ /* 0x000fe200008f0eff */
[----:B------:R-:W-:Y:S01]  /*0570*/  IMAD R5, R71, R4, RZ ;  /* 0x0000000447057224 */ /* 0x000fe200078e02ff */
[-C--:B------:R-:W-:Y:S02]  /*0580*/  IADD3 R8, P1, PT, R7, R3.reuse, RZ ;  /* 0x0000000307087210 */ /* 0x080fe40007f3e0ff */
[-C--:B------:R-:W-:Y:S02]  /*0590*/  IADD3 R12, P2, PT, R25, R3.reuse, RZ ;  /* 0x00000003190c7210 */ /* 0x080fe40007f5e0ff */
[----:B------:R-:W-:Y:S02]  /*05a0*/  LEA.HI.X.SX32 R9, R7, R2, 0x1, P1 ;  /* 0x0000000207097211 */ /* 0x000fe400008f0eff */
[----:B------:R-:W-:Y:S02]  /*05b0*/  IADD3 R16, P1, PT, R5, R3, RZ ;  /* 0x0000000305107210 */ /* 0x000fe40007f3e0ff */
[----:B------:R-:W-:-:S02]  /*05c0*/  LEA.HI R77, R85, 0x4e, RZ, 0x1a ;  /* 0x0000004e554d7811 */ /* 0x000fc400078fd0ff */
[-C--:B------:R-:W-:Y:S02]  /*05d0*/  LEA.HI.X.SX32 R17, R5, R2.reuse, 0x1, P1 ;  /* 0x0000000205117211 */ /* 0x080fe400008f0eff */
[----:B------:R-:W-:Y:S02]  /*05e0*/  LEA.HI R5, R85, 0x5e, RZ, 0x1a ;  /* 0x0000005e55057811 */ /* 0x000fe400078fd0ff */
[----:B------:R-:W-:Y:S01]  /*05f0*/  LEA.HI.X.SX32 R13, R25, R2, 0x1, P2 ;  /* 0x00000002190d7211 */ /* 0x000fe200010f0eff */
[----:B------:R3:W5:Y:S04]  /*0600*/  LDG.E.U8 R6, desc[UR30][R10.64] ;  /* 0x0000001e0a067981 */ /* 0x000768000c1e1100 */
[----:B------:R4:W5:Y:S01]  /*0610*/  LDG.E.U8 R9, desc[UR30][R8.64] ;  /* 0x0000001e08097981 */ /* 0x000962000c1e1100 */
[----:B------:R-:W-:Y:S01]  /*0620*/  IMAD R25, R4, 0x2, R25 ;  /* 0x0000000204197824 */ /* 0x000fe200078e0219 */
[----:B------:R-:W-:Y:S01]  /*0630*/  IADD3 R14, P2, PT, R15, R3, RZ ;  /* 0x000000030f0e7210 */ /* 0x000fe20007f5e0ff */
[-C--:B------:R-:W-:Y:S01]  /*0640*/  IMAD R23, R77, R4.reuse, RZ ;  /* 0x000000044d177224 */ /* 0x080fe200078e02ff */
[----:B------:R-:W5:Y:S01]  /*0650*/  LDG.E.U8 R7, desc[UR30][R12.64] ;  /* 0x0000001e0c077981 */ /* 0x000f62000c1e1100 */
[----:B---3--:R-:W-:Y:S01]  /*0660*/  IMAD R10, R76, R4, RZ ;  /* 0x000000044c0a7224 */ /* 0x008fe200078e02ff */
[----:B------:R-:W-:Y:S01]  /*0670*/  LEA.HI.X.SX32 R15, R15, R2, 0x1, P2 ;  /* 0x000000020f0f7211 */ /* 0x000fe200010f0eff */
[----:B----4-:R-:W-:-:S03]  /*0680*/  IMAD R8, R5, R4, RZ ;  /* 0x0000000405087224 */ /* 0x010fc600078e02ff */
[CC--:B------:R-:W-:Y:S01]  /*0690*/  IADD3 R20, P1, PT, R10.reuse, R3.reuse, RZ ;  /* 0x000000030a147210 */ /* 0x0c0fe20007f3e0ff */
[----:B------:R-:W5:Y:S01]  /*06a0*/  LDG.E.U8 R11, desc[UR30][R14.64] ;  /* 0x0000001e0e0b7981 */ /* 0x000f62000c1e1100 */
[----:B------:R-:W-:Y:S02]  /*06b0*/  LEA.HI R5, R85, 0x7e, RZ, 0x1a ;  /* 0x0000007e55057811 */ /* 0x000fe400078fd0ff */
[----:B------:R-:W-:Y:S01]  /*06c0*/  LEA.HI.X.SX32 R21, R10, R2, 0x1, P1 ;  /* 0x000000020a157211 */ /* 0x000fe200008f0eff */
[----:B------:R-:W5:Y:S01]  /*06d0*/  LDG.E.U8 R13, desc[UR30][R16.64] ;  /* 0x0000001e100d7981 */ /* 0x000f62000c1e1100 */
[CC--:B------:R-:W-:Y:S01]  /*06e0*/  IADD3 R18, P1, PT, R8.reuse, R3.reuse, RZ ;  /* 0x0000000308127210 */ /* 0x0c0fe20007f3e0ff */
[-C--:B------:R-:W-:Y:S02]  /*06f0*/  IMAD R5, R5, R4.reuse, RZ ;  /* 0x0000000405057224 */ /* 0x080fe400078e02ff */
[----:B------:R-:W-:Y:S01]  /*0700*/  IMAD R10, R19, R4, RZ ;  /* 0x00000004130a7224 */ /* 0x000fe200078e02ff */
[----:B------:R-:W-:Y:S01]  /*0710*/  LEA.HI.X.SX32 R19, R8, R2, 0x1, P1 ;  /* 0x0000000208137211 */ /* 0x000fe200008f0eff */
[----:B------:R-:W5:Y:S01]  /*0720*/  LDG.E.U8 R15, desc[UR30][R20.64] ;  /* 0x0000001e140f7981 */ /* 0x000f62000c1e1100 */
[----:B------:R-:W-:-:S02]  /*0730*/  IADD3 R34, P1, PT, R5, R3, RZ ;  /* 0x0000000305227210 */ /* 0x000fc40007f3e0ff */
[-C--:B------:R-:W-:Y:S02]  /*0740*/  IADD3 R22, P2, PT, R23, R3.reuse, RZ ;  /* 0x0000000317167210 */ /* 0x080fe40007f5e0ff */
[-C--:B------:R-:W-:Y:S01]  /*0750*/  LEA.HI.X.SX32 R35, R5, R2.reuse, 0x1, P1 ;  /* 0x0000000205237211 */ /* 0x080fe200008f0eff */
[C---:B------:R-:W-:Y:S01]  /*0760*/  IMAD R5, R4.reuse, 0x2, R25 ;  /* 0x0000000204057824 */ /* 0x040fe200078e0219 */
[-C--:B------:R-:W-:Y:S01]  /*0770*/  IADD3 R24, P1, PT, R25, R3.reuse, RZ ;  /* 0x0000000319187210 */ /* 0x080fe20007f3e0ff */
[----:B------:R-:W5:Y:S01]  /*0780*/  LDG.E.U8 R19, desc[UR30][R18.64] ;  /* 0x0000001e12137981 */ /* 0x000f62000c1e1100 */
[-C--:B------:R-:W-:Y:S01]  /*0790*/  LEA.HI.X.SX32 R23, R23, R2.reuse, 0x1, P2 ;  /* 0x0000000217177211 */ /* 0x080fe200010f0eff */
[----:B------:R-:W-:Y:S01]  /*07a0*/  IMAD R29, R4, 0x2, R5 ;  /* 0x00000002041d7824 */ /* 0x000fe200078e0205 */
[----:B------:R-:W-:Y:S02]  /*07b0*/  LEA.HI.X.SX32 R25, R25, R2, 0x1, P1 ;  /* 0x0000000219197211 */ /* 0x000fe400008f0eff */
[-C--:B------:R-:W-:Y:S01]  /*07c0*/  IADD3 R26, P1, PT, R5, R3.reuse, RZ ;  /* 0x00000003051a7210 */ /* 0x080fe20007f3e0ff */
[----:B------:R-:W5:Y:S01]  /*07d0*/  LDG.E.U8 R17, desc[UR30][R22.64] ;  /* 0x0000001e16117981 */ /* 0x000f62000c1e1100 */
[----:B------:R-:W-:-:S02]  /*07e0*/  IADD3 R32, P2, PT, R10, R3, RZ ;  /* 0x000000030a207210 */ /* 0x000fc40007f5e0ff */
[-C--:B------:R-:W-:Y:S01]  /*07f0*/  LEA.HI.X.SX32 R27, R5, R2.reuse, 0x1, P1 ;  /* 0x00000002051b7211 */ /* 0x080fe200008f0eff */
[----:B------:R-:W-:Y:S01]  /*0800*/  IMAD R5, R4, 0x2, R29 ;  /* 0x0000000204057824 */ /* 0x000fe200078e021d */
[-C--:B------:R-:W-:Y:S02]  /*0810*/  LEA.HI.X.SX32 R33, R10, R2.reuse, 0x1, P2 ;  /* 0x000000020a217211 */ /* 0x080fe400010f0eff */
[CC--:B------:R-:W-:Y:S01]  /*0820*/  IADD3 R28, P1, PT, R29.reuse, R3.reuse, RZ ;  /* 0x000000031d1c7210 */ /* 0x0c0fe20007f3e0ff */
[----:B------:R-:W5:Y:S03]  /*0830*/  LDG.E.U8 R10, desc[UR30][R24.64] ;  /* 0x0000001e180a7981 */ /* 0x000f66000c1e1100 */
[----:B------:R-:W-:Y:S01]  /*0840*/  LEA.HI.X.SX32 R29, R29, R2, 0x1, P1 ;  /* 0x000000021d1d7211 */ /* 0x000fe200008f0eff */
[----:B------:R3:W5:Y:S01]  /*0850*/  LDG.E.U8 R21, desc[UR30][R32.64] ;  /* 0x0000001e20157981 */ /* 0x000762000c1e1100 */
[----:B------:R-:W-:-:S03]  /*0860*/  IADD3 R30, P1, PT, R5, R3, RZ ;  /* 0x00000003051e7210 */ /* 0x000fc60007f3e0ff */
[----:B------:R4:W5:Y:S01]  /*0870*/  LDG.E.U8 R23, desc[UR30][R34.64] ;  /* 0x0000001e22177981 */ /* 0x000962000c1e1100 */
[----:B------:R-:W-:-:S03]  /*0880*/  LEA.HI.X.SX32 R31, R5, R2, 0x1, P1 ;  /* 0x00000002051f7211 */ /* 0x000fc600008f0eff */
[----:B------:R-:W5:Y:S01]  /*0890*/  LDG.E.U8 R41, desc[UR30][R26.64] ;  /* 0x0000001e1a297981 */ /* 0x000f62000c1e1100 */
[----:B---3--:R-:W-:-:S03]  /*08a0*/  IMAD R33, R4, 0x2, R5 ;  /* 0x0000000204217824 */ /* 0x008fc600078e0205 */
[----:B------:R3:W5:Y:S01]  /*08b0*/  LDG.E.U8 R12, desc[UR30][R28.64] ;  /* 0x0000001e1c0c7981 */ /* 0x000762000c1e1100 */
[C---:B------:R-:W-:Y:S01]  /*08c0*/  IMAD R5, R4.reuse, 0x4, R33 ;  /* 0x0000000404057824 */ /* 0x040fe200078e0221 */
[-C--:B------:R-:W-:Y:S02]  /*08d0*/  IADD3 R32, P1, PT, R33, R3.reuse, RZ ;  /* 0x0000000321207210 */ /* 0x080fe40007f3e0ff */
[----:B------:R0:W5:Y:S01]  /*08e0*/  LDG.E.U8 R14, desc[UR30][R30.64] ;  /* 0x0000001e1e0e7981 */ /* 0x000162000c1e1100 */
[C---:B------:R-:W-:Y:S01]  /*08f0*/  IMAD R37, R4.reuse, 0x2, R5 ;  /* 0x0000000204257824 */ /* 0x040fe200078e0205 */
[-C--:B----4-:R-:W-:Y:S02]  /*0900*/  IADD3 R34, P2, PT, R5, R3.reuse, RZ ;  /* 0x0000000305227210 */ /* 0x090fe40007f5e0ff */
[-C--:B------:R-:W-:Y:S02]  /*0910*/  LEA.HI.X.SX32 R33, R33, R2.reuse, 0x1, P1 ;  /* 0x0000000221217211 */ /* 0x080fe400008f0eff */
[-C--:B------:R-:W-:Y:S01]  /*0920*/  LEA.HI.X.SX32 R35, R5, R2.reuse, 0x1, P2 ;  /* 0x0000000205237211 */ /* 0x080fe200010f0eff */
[C---:B------:R-:W-:Y:S01]  /*0930*/  IMAD R5, R4.reuse, 0x2, R37 ;  /* 0x0000000204057824 */ /* 0x040fe200078e0225 */
[CC--:B------:R-:W-:Y:S01]  /*0940*/  IADD3 R24, P1, PT, R37.reuse, R3.reuse, RZ ;  /* 0x0000000325187210 */ /* 0x0c0fe20007f3e0ff */
[----:B------:R4:W5:Y:S03]  /*0950*/  LDG.E.U8 R16, desc[UR30][R32.64] ;  /* 0x0000001e20107981 */ /* 0x000966000c1e1100 */
[-C--:B------:R-:W-:Y:S01]  /*0960*/  LEA.HI.X.SX32 R25, R37, R2.reuse, 0x1, P1 ;  /* 0x0000000225197211 */ /* 0x080fe200008f0eff */
[C---:B---3--:R-:W-:Y:S01]  /*0970*/  IMAD R29, R4.reuse, 0x2, R5 ;  /* 0x00000002041d7824 */ /* 0x048fe200078e0205 */
[CC--:B------:R-:W-:Y:S01]  /*0980*/  IADD3 R26, P1, PT, R5.reuse, R3.reuse, RZ ;  /* 0x00000003051a7210 */ /* 0x0c0fe20007f3e0ff */
[----:B------:R3:W5:Y:S03]  /*0990*/  LDG.E.U8 R18, desc[UR30][R34.64] ;  /* 0x0000001e22127981 */ /* 0x000766000c1e1100 */
[-C--:B------:R-:W-:Y:S01]  /*09a0*/  LEA.HI.X.SX32 R27, R5, R2.reuse, 0x1, P1 ;  /* 0x00000002051b7211 */ /* 0x080fe200008f0eff */
[C---:B------:R-:W-:Y:S01]  /*09b0*/  IMAD R5, R4.reuse, 0x2, R29 ;  /* 0x0000000204057824 */ /* 0x040fe200078e021d */
[-C--:B------:R-:W-:Y:S01]  /*09c0*/  IADD3 R28, P1, PT, R29, R3.reuse, RZ ;  /* 0x000000031d1c7210 */ /* 0x080fe20007f3e0ff */
[----:B------:R1:W5:Y:S02]  /*09d0*/  LDG.E.U8 R20, desc[UR30][R24.64] ;  /* 0x0000001e18147981 */ /* 0x000364000c1e1100 */
[----:B------:R-:W-:Y:S01]  /*09e0*/  IMAD R37, R4, 0x2, R5 ;  /* 0x0000000204257824 */ /* 0x000fe200078e0205 */
[----:B0-----:R-:W-:Y:S01]  /*09f0*/  IADD3 R30, P2, PT, R5, R3, RZ ;  /* 0x00000003051e7210 */ /* 0x001fe20007f5e0ff */
[----:B------:R0:W5:Y:S01]  /*0a00*/  LDG.E.U8 R22, desc[UR30][R26.64] ;  /* 0x0000001e1a167981 */ /* 0x000162000c1e1100 */
[----:B------:R-:W-:-:S02]  /*0a10*/  LEA.HI.X.SX32 R29, R29, R2, 0x1, P1 ;  /* 0x000000021d1d7211 */ /* 0x000fc400008f0eff */
[-C--:B------:R-:W-:Y:S01]  /*0a20*/  LEA.HI.X.SX32 R31, R5, R2.reuse, 0x1, P2 ;  /* 0x00000002051f7211 */ /* 0x080fe200010f0eff */
[C---:B------:R-:W-:Y:S01]  /*0a30*/  IMAD R5, R4.reuse, 0x2, R37 ;  /* 0x0000000204057824 */ /* 0x040fe200078e0225 */
[CC--:B----4-:R-:W-:Y:S01]  /*0a40*/  IADD3 R32, P1, PT, R37.reuse, R3.reuse, RZ ;  /* 0x0000000325207210 */ /* 0x0d0fe20007f3e0ff */
[----:B------:R4:W5:Y:S03]  /*0a50*/  LDG.E.U8 R43, desc[UR30][R28.64] ;  /* 0x0000001e1c2b7981 */ /* 0x000966000c1e1100 */
[-C--:B------:R-:W-:Y:S01]  /*0a60*/  LEA.HI.X.SX32 R33, R37, R2.reuse, 0x1, P1 ;  /* 0x0000000225217211 */ /* 0x080fe200008f0eff */
[C---:B---3--:R-:W-:Y:S01]  /*0a70*/  IMAD R35, R4.reuse, 0x4, R5 ;  /* 0x0000000404237824 */ /* 0x048fe200078e0205 */
[CC--:B-1----:R-:W-:Y:S01]  /*0a80*/  IADD3 R24, P1, PT, R5.reuse, R3.reuse, RZ ;  /* 0x0000000305187210 */ /* 0x0c2fe20007f3e0ff */
[----:B------:R1:W5:Y:S03]  /*0a90*/  LDG.E.U8 R38, desc[UR30][R30.64] ;  /* 0x0000001e1e267981 */ /* 0x000366000c1e1100 */
[-C--:B------:R-:W-:Y:S01]  /*0aa0*/  LEA.HI.X.SX32 R25, R5, R2.reuse, 0x1, P1 ;  /* 0x0000000205197211 */ /* 0x080fe200008f0eff */
[C---:B------:R-:W-:Y:S01]  /*0ab0*/  IMAD R5, R4.reuse, 0x2, R35 ;  /* 0x0000000204057824 */ /* 0x040fe200078e0223 */
[CC--:B------:R-:W-:Y:S01]  /*0ac0*/  IADD3 R34, P1, PT, R35.reuse, R3.reuse, RZ ;  /* 0x0000000323227210 */ /* 0x0c0fe20007f3e0ff */
[----:B------:R3:W5:Y:S02]  /*0ad0*/  LDG.E.U8 R40, desc[UR30][R32.64] ;  /* 0x0000001e20287981 */ /* 0x000764000c1e1100 */
[C---:B------:R-:W-:Y:S01]  /*0ae0*/  IMAD R37, R4.reuse, 0x2, R5 ;  /* 0x0000000204257824 */ /* 0x040fe200078e0205 */
[-C--:B------:R-:W-:Y:S01]  /*0af0*/  LEA.HI.X.SX32 R35, R35, R2.reuse, 0x1, P1 ;  /* 0x0000000223237211 */ /* 0x080fe200008f0eff */
[----:B------:R2:W5:Y:S01]  /*0b00*/  LDG.E.U8 R42, desc[UR30][R24.64] ;  /* 0x0000001e182a7981 */ /* 0x000562000c1e1100 */
[-C--:B0-----:R-:W-:Y:S01]  /*0b10*/  IADD3 R26, P1, PT, R5, R3.reuse, RZ ;  /* 0x00000003051a7210 */ /* 0x081fe20007f3e0ff */
[C---:B------:R-:W-:Y:S01]  /*0b20*/  IMAD R39, R4.reuse, 0x2, R37 ;  /* 0x0000000204277824 */ /* 0x040fe200078e0225 */
[-C--:B----4-:R-:W-:Y:S01]  /*0b30*/  IADD3 R28, P2, PT, R37, R3.reuse, RZ ;  /* 0x00000003251c7210 */ /* 0x090fe20007f5e0ff */
[----:B------:R0:W5:Y:S01]  /*0b40*/  LDG.E.U8 R44, desc[UR30][R34.64] ;  /* 0x0000001e222c7981 */ /* 0x000162000c1e1100 */
[----:B------:R-:W-:Y:S01]  /*0b50*/  LEA.HI.X.SX32 R27, R5, R2, 0x1, P1 ;  /* 0x00000002051b7211 */ /* 0x000fe200008f0eff */
[----:B------:R-:W-:Y:S01]  /*0b60*/  IMAD R5, R4, 0x2, R39 ;  /* 0x0000000204057824 */ /* 0x000fe200078e0227 */
[----:B-1----:R-:W-:-:S02]  /*0b70*/  IADD3 R30, P1, PT, R39, R3, RZ ;  /* 0x00000003271e7210 */ /* 0x002fc40007f3e0ff */
[-C--:B------:R-:W-:Y:S01]  /*0b80*/  LEA.HI.X.SX32 R29, R37, R2.reuse, 0x1, P2 ;  /* 0x00000002251d7211 */ /* 0x080fe200010f0eff */
[----:B------:R1:W5:Y:S01]  /*0b90*/  LDG.E.U8 R45, desc[UR30][R26.64] ;  /* 0x0000001e1a2d7981 */ /* 0x000362000c1e1100 */
[-C--:B------:R-:W-:Y:S01]  /*0ba0*/  LEA.HI.X.SX32 R31, R39, R2.reuse, 0x1, P1 ;  /* 0x00000002271f7211 */ /* 0x080fe200008f0eff */
[C---:B---3--:R-:W-:Y:S01]  /*0bb0*/  IMAD R33, R4.reuse, 0x2, R5 ;  /* 0x0000000204217824 */ /* 0x048fe200078e0205 */
[CC--:B--2---:R-:W-:Y:S01]  /*0bc0*/  IADD3 R24, P1, PT, R5.reuse, R3.reuse, RZ ;  /* 0x0000000305187210 */ /* 0x0c4fe20007f3e0ff */
[----:B------:R-:W5:Y:S03]  /*0bd0*/  LDG.E.U8 R39, desc[UR30][R28.64] ;  /* 0x0000001e1c277981 */ /* 0x000f66000c1e1100 */
        /* <DEDUP_REMOVED lines=10> */
[CC--:B-1----:R-:W-:Y:S01]  /*0c80*/  IADD3 R26, P1, PT, R37.reuse, R3.reuse, RZ ;  /* 0x00000003251a7210 */ /* 0x0c2fe20007f3e0ff */
[----:B------:R1:W5:Y:S03]  /*0c90*/  LDG.E.U8 R48, desc[UR30][R32.64] ;  /* 0x0000001e20307981 */ /* 0x000366000c1e1100 */
[-C--:B------:R-:W-:Y:S01]  /*0ca0*/  LEA.HI.X.SX32 R27, R37, R2.reuse, 0x1, P1 ;  /* 0x00000002251b7211 */ /* 0x080fe200008f0eff */
[C---:B--2---:R-:W-:Y:S01]  /*0cb0*/  IMAD R31, R4.reuse, 0x2, R5 ;  /* 0x00000002041f7824 */ /* 0x044fe200078e0205 */
[CC--:B------:R-:W-:Y:S01]  /*0cc0*/  IADD3 R28, P1, PT, R5.reuse, R3.reuse, RZ ;  /* 0x00000003051c7210 */ /* 0x0c0fe20007f3e0ff */
[----:B------:R2:W5:Y:S03]  /*0cd0*/  LDG.E.U8 R49, desc[UR30][R34.64] ;  /* 0x0000001e22317981 */ /* 0x000566000c1e1100 */
[-C--:B------:R-:W-:Y:S01]  /*0ce0*/  LEA.HI.X.SX32 R29, R5, R2.reuse, 0x1, P1 ;  /* 0x00000002051d7211 */ /* 0x080fe200008f0eff */
[C---:B------:R-:W-:Y:S01]  /*0cf0*/  IMAD R5, R4.reuse, 0x2, R31 ;  /* 0x0000000204057824 */ /* 0x040fe200078e021f */
[-C--:B0-----:R-:W-:Y:S01]  /*0d00*/  IADD3 R24, P1, PT, R31, R3.reuse, RZ ;  /* 0x000000031f187210 */ /* 0x081fe20007f3e0ff */
[----:B------:R0:W5:Y:S02]  /*0d10*/  LDG.E.U8 R50, desc[UR30][R26.64] ;  /* 0x0000001e1a327981 */ /* 0x000164000c1e1100 */
[----:B------:R-:W-:Y:S01]  /*0d20*/  IMAD R37, R4, 0x2, R5 ;  /* 0x0000000204257824 */ /* 0x000fe200078e0205 */
[----:B------:R-:W-:Y:S01]  /*0d30*/  IADD3 R30, P2, PT, R5, R3, RZ ;  /* 0x00000003051e7210 */ /* 0x000fe20007f5e0ff */
        /* <DEDUP_REMOVED lines=8> */
[CC--:B0-----:R-:W-:Y:S01]  /*0dc0*/  IADD3 R26, P1, PT, R5.reuse, R3.reuse, RZ ;  /* 0x00000003051a7210 */ /* 0x0c1fe20007f3e0ff */
[----:B------:R-:W5:Y:S03]  /*0dd0*/  LDG.E.U8 R53, desc[UR30][R30.64] ;  /* 0x0000001e1e357981 */ /* 0x000f66000c1e1100 */
[-C--:B------:R-:W-:Y:S01]  /*0de0*/  LEA.HI.X.SX32 R27, R5, R2.reuse, 0x1, P1 ;  /* 0x00000002051b7211 */ /* 0x080fe200008f0eff */
[C---:B------:R-:W-:Y:S01]  /*0df0*/  IMAD R5, R4.reuse, 0x4, R35 ;  /* 0x0000000404057824 */ /* 0x040fe200078e0223 */
[-C--:B---3--:R-:W-:Y:S01]  /*0e00*/  IADD3 R28, P1, PT, R35, R3.reuse, RZ ;  /* 0x00000003231c7210 */ /* 0x088fe20007f3e0ff */
        /* <DEDUP_REMOVED lines=10> */
[C---:B0-----:R-:W-:Y:S01]  /*0eb0*/  IMAD R33, R4.reuse, 0x2, R5 ;  /* 0x0000000204217824 */ /* 0x041fe200078e0205 */
[CC--:B------:R-:W-:Y:S01]  /*0ec0*/  IADD3 R30, P1, PT, R5.reuse, R3.reuse, RZ ;  /* 0x00000003051e7210 */ /* 0x0c0fe20007f3e0ff */
[----:B------:R0:W5:Y:S03]  /*0ed0*/  LDG.E.U8 R57, desc[UR30][R34.64] ;  /* 0x0000001e22397981 */ /* 0x000166000c1e1100 */
[-C--:B------:R-:W-:Y:S01]  /*0ee0*/  LEA.HI.X.SX32 R31, R5, R2.reuse, 0x1, P1 ;  /* 0x00000002051f7211 */ /* 0x080fe200008f0eff */
[C---:B------:R-:W-:Y:S01]  /*0ef0*/  IMAD R5, R4.reuse, 0x2, R33 ;  /* 0x0000000204057824 */ /* 0x040fe200078e0221 */
[-C--:B--2---:R-:W-:Y:S01]  /*0f00*/  IADD3 R26, P1, PT, R33, R3.reuse, RZ ;  /* 0x00000003211a7210 */ /* 0x084fe20007f3e0ff */
        /* <DEDUP_REMOVED lines=11> */
[CC--:B--2---:R-:W-:Y:S01]  /*0fc0*/  IADD3 R24, P1, PT, R5.reuse, R3.reuse, RZ ;  /* 0x0000000305187210 */ /* 0x0c4fe20007f3e0ff */
[----:B------:R0:W5:Y:S03]  /*0fd0*/  LDG.E.U8 R62, desc[UR30][R32.64] ;  /* 0x0000001e203e7981 */ /* 0x000166000c1e1100 */
[-C--:B------:R-:W-:Y:S01]  /*0fe0*/  LEA.HI.X.SX32 R25, R5, R2.reuse, 0x1, P1 ;  /* 0x0000000205197211 */ /* 0x080fe200008f0eff */
[C---:B------:R-:W-:Y:S01]  /*0ff0*/  IMAD R5, R4.reuse, 0x2, R35 ;  /* 0x0000000204057824 */ /* 0x040fe200078e0223 */
[CC--:B------:R-:W-:Y:S01]  /*1000*/  IADD3 R34, P1, PT, R35.reuse, R3.reuse, RZ ;  /* 0x0000000323227210 */ /* 0x0c0fe20007f3e0ff */
[----:B------:R2:W5:Y:S02]  /*1010*/  LDG.E.U8 R63, desc[UR30][R28.64] ;  /* 0x0000001e1c3f7981 */ /* 0x000564000c1e1100 */
[C---:B---3--:R-:W-:Y:S01]  /*1020*/  IMAD R31, R4.reuse, 0x2, R5 ;  /* 0x00000002041f7824 */ /* 0x048fe200078e0205 */
[-C--:B------:R-:W-:Y:S01]  /*1030*/  LEA.HI.X.SX32 R35, R35, R2.reuse, 0x1, P1 ;  /* 0x0000000223237211 */ /* 0x080fe200008f0eff */
[----:B------:R3:W5:Y:S01]  /*1040*/  LDG.E.U8 R64, desc[UR30][R24.64] ;  /* 0x0000001e18407981 */ /* 0x000762000c1e1100 */
[-C--:B-1----:R-:W-:Y:S01]  /*1050*/  IADD3 R26, P1, PT, R5, R3.reuse, RZ ;  /* 0x00000003051a7210 */ /* 0x082fe20007f3e0ff */
[C---:B------:R-:W-:Y:S01]  /*1060*/  IMAD R37, R4.reuse, 0x2, R31 ;  /* 0x0000000204257824 */ /* 0x040fe200078e021f */
[-C--:B------:R-:W-:Y:S01]  /*1070*/  IADD3 R30, P2, PT, R31, R3.reuse, RZ ;  /* 0x000000031f1e7210 */ /* 0x080fe20007f5e0ff */
[----:B------:R1:W5:Y:S01]  /*1080*/  LDG.E.U8 R65, desc[UR30][R34.64] ;  /* 0x0000001e22417981 */ /* 0x000362000c1e1100 */
[----:B------:R-:W-:Y:S01]  /*1090*/  LEA.HI.X.SX32 R27, R5, R2, 0x1, P1 ;  /* 0x00000002051b7211 */ /* 0x000fe200008f0eff */
[----:B------:R-:W-:Y:S01]  /*10a0*/  IMAD R5, R4, 0x2, R37 ;  /* 0x0000000204057824 */ /* 0x000fe200078e0225 */
[----:B0-----:R-:W-:-:S02]  /*10b0*/  IADD3 R32, P1, PT, R37, R3, RZ ;  /* 0x0000000325207210 */ /* 0x001fc40007f3e0ff */
[-C--:B------:R-:W-:Y:S01]  /*10c0*/  LEA.HI.X.SX32 R31, R31, R2.reuse, 0x1, P2 ;  /* 0x000000021f1f7211 */ /* 0x080fe200010f0eff */
[----:B------:R0:W5:Y:S01]  /*10d0*/  LDG.E.U8 R66, desc[UR30][R26.64] ;  /* 0x0000001e1a427981 */ /* 0x000162000c1e1100 */
[-C--:B------:R-:W-:Y:S01]  /*10e0*/  LEA.HI.X.SX32 R33, R37, R2.reuse, 0x1, P1 ;  /* 0x0000000225217211 */ /* 0x080fe200008f0eff */
[C---:B--2---:R-:W-:Y:S01]  /*10f0*/  IMAD R29, R4.reuse, 0x2, R5 ;  /* 0x00000002041d7824 */ /* 0x044fe200078e0205 */
[CC--:B---3--:R-:W-:Y:S01]  /*1100*/  IADD3 R24, P1, PT, R5.reuse, R3.reuse, RZ ;  /* 0x0000000305187210 */ /* 0x0c8fe20007f3e0ff */
[----:B------:R-:W5:Y:S03]  /*1110*/  LDG.E.U8 R67, desc[UR30][R30.64] ;  /* 0x0000001e1e437981 */ /* 0x000f66000c1e1100 */
[-C--:B------:R-:W-:Y:S01]  /*1120*/  LEA.HI.X.SX32 R25, R5, R2.reuse, 0x1, P1 ;  /* 0x0000000205197211 */ /* 0x080fe200008f0eff */
[C---:B------:R-:W-:Y:S01]  /*1130*/  IMAD R5, R4.reuse, 0x2, R29 ;  /* 0x0000000204057824 */ /* 0x040fe200078e021d */
[-C--:B------:R-:W-:Y:S01]  /*1140*/  IADD3 R28, P1, PT, R29, R3.reuse, RZ ;  /* 0x000000031d1c7210 */ /* 0x080fe20007f3e0ff */
[----:B------:R2:W5:Y:S02]  /*1150*/  LDG.E.U8 R73, desc[UR30][R32.64] ;  /* 0x0000001e20497981 */ /* 0x000564000c1e1100 */
[----:B------:R-:W-:Y:S01]  /*1160*/  IMAD R37, R4, 0x4, R5 ;  /* 0x0000000404257824 */ /* 0x000fe200078e0205 */
[----:B-1----:R-:W-:Y:S01]  /*1170*/  IADD3 R34, P2, PT, R5, R3, RZ ;  /* 0x0000000305227210 */ /* 0x002fe20007f5e0ff */
[----:B------:R1:W5:Y:S01]  /*1180*/  LDG.E.U8 R70, desc[UR30][R24.64] ;  /* 0x0000001e18467981 */ /* 0x000362000c1e1100 */
[----:B------:R-:W-:-:S02]  /*1190*/  LEA.HI.X.SX32 R29, R29, R2, 0x1, P1 ;  /* 0x000000021d1d7211 */ /* 0x000fc400008f0eff */
[-C--:B------:R-:W-:Y:S01]  /*11a0*/  LEA.HI.X.SX32 R35, R5, R2.reuse, 0x1, P2 ;  /* 0x0000000205237211 */ /* 0x080fe200010f0eff */
[C---:B------:R-:W-:Y:S01]  /*11b0*/  IMAD R5, R4.reuse, 0x2, R37 ;  /* 0x0000000204057824 */ /* 0x040fe200078e0225 */
[CC--:B0-----:R-:W-:Y:S01]  /*11c0*/  IADD3 R26, P1, PT, R37.reuse, R3.reuse, RZ ;  /* 0x00000003251a7210 */ /* 0x0c1fe20007f3e0ff */
[----:B------:R0:W5:Y:S03]  /*11d0*/  LDG.E.U8 R72, desc[UR30][R28.64] ;  /* 0x0000001e1c487981 */ /* 0x000166000c1e1100 */
[-C--:B------:R-:W-:Y:S01]  /*11e0*/  LEA.HI.X.SX32 R27, R37, R2.reuse, 0x1, P1 ;  /* 0x00000002251b7211 */ /* 0x080fe200008f0eff */
[C---:B--2---:R-:W-:Y:S01]  /*11f0*/  IMAD R33, R4.reuse, 0x2, R5 ;  /* 0x0000000204217824 */ /* 0x044fe200078e0205 */
[CC--:B------:R-:W-:Y:S01]  /*1200*/  IADD3 R30, P1, PT, R5.reuse, R3.reuse, RZ ;  /* 0x00000003051e7210 */ /* 0x0c0fe20007f3e0ff */
[----:B------:R2:W5:Y:S03]  /*1210*/  LDG.E.U8 R74, desc[UR30][R34.64] ;  /* 0x0000001e224a7981 */ /* 0x000566000c1e1100 */
[-C--:B------:R-:W-:Y:S01]  /*1220*/  LEA.HI.X.SX32 R31, R5, R2.reuse, 0x1, P1 ;  /* 0x00000002051f7211 */ /* 0x080fe200008f0eff */
[C---:B------:R-:W-:Y:S01]  /*1230*/  IMAD R5, R4.reuse, 0x2, R33 ;  /* 0x0000000204057824 */ /* 0x040fe200078e0221 */
[-C--:B-1----:R-:W-:Y:S01]  /*1240*/  IADD3 R24, P1, PT, R33, R3.reuse, RZ ;  /* 0x0000000321187210 */ /* 0x082fe20007f3e0ff */
[----:B------:R1:W5:Y:S02]  /*1250*/  LDG.E.U8 R75, desc[UR30][R26.64] ;  /* 0x0000001e1a4b7981 */ /* 0x000364000c1e1100 */
[----:B------:R-:W-:Y:S01]  /*1260*/  IMAD R37, R4, 0x2, R5 ;  /* 0x0000000204257824 */ /* 0x000fe200078e0205 */
[----:B------:R-:W-:Y:S01]  /*1270*/  IADD3 R32, P2, PT, R5, R3, RZ ;  /* 0x0000000305207210 */ /* 0x000fe20007f5e0ff */
        /* <DEDUP_REMOVED lines=8> */
[CC--:B-1----:R-:W-:Y:S01]  /*1300*/  IADD3 R26, P1, PT, R5.reuse, R3.reuse, RZ ;  /* 0x00000003051a7210 */ /* 0x0c2fe20007f3e0ff */
[----:B------:R1:W5:Y:S03]  /*1310*/  LDG.E.U8 R81, desc[UR30][R32.64] ;  /* 0x0000001e20517981 */ /* 0x000366000c1e1100 */
        /* <DEDUP_REMOVED lines=13> */
[C---:B-1----:R-:W-:Y:S01]  /*13f0*/  IMAD R33, R4.reuse, 0x2, R5 ;  /* 0x0000000204217824 */ /* 0x042fe200078e0205 */
[CC--:B--2---:R-:W-:Y:S01]  /*1400*/  IADD3 R28, P1, PT, R5.reuse, R3.reuse, RZ ;  /* 0x00000003051c7210 */ /* 0x0c4fe20007f3e0ff */
[----:B------:R1:W5:Y:S03]  /*1410*/  LDG.E.U8 R84, desc[UR30][R34.64] ;  /* 0x0000001e22547981 */ /* 0x000366000c1e1100 */
[-C--:B------:R-:W-:Y:S01]  /*1420*/  LEA.HI.X.SX32 R29, R5, R2.reuse, 0x1, P1 ;  /* 0x00000002051d7211 */ /* 0x080fe200008f0eff */
[C---:B------:R-:W-:Y:S01]  /*1430*/  IMAD R5, R4.reuse, 0x2, R33 ;  /* 0x0000000204057824 */ /* 0x040fe200078e0221 */
[CC--:B---3--:R-:W-:Y:S01]  /*1440*/  IADD3 R26, P1, PT, R33.reuse, R3.reuse, RZ ;  /* 0x00000003211a7210 */ /* 0x0c8fe20007f3e0ff */
[----:B------:R2:W5:Y:S02]  /*1450*/  LDG.E.U8 R24, desc[UR30][R24.64] ;  /* 0x0000001e18187981 */ /* 0x000564000c1e1100 */
[C---:B------:R-:W-:Y:S01]  /*1460*/  IMAD R37, R4.reuse, 0x2, R5 ;  /* 0x0000000204257824 */ /* 0x040fe200078e0205 */
[----:B------:R-:W-:Y:S01]  /*1470*/  LEA.HI.X.SX32 R27, R33, R2, 0x1, P1 ;  /* 0x00000002211b7211 */ /* 0x000fe200008f0eff */
[----:B------:R3:W5:Y:S01]  /*1480*/  LDG.E.U8 R28, desc[UR30][R28.64] ;  /* 0x0000001e1c1c7981 */ /* 0x000762000c1e1100 */
[----:B0-----:R-:W-:Y:S01]  /*1490*/  IADD3 R30, P1, PT, R5, R3, RZ ;  /* 0x00000003051e7210 */ /* 0x001fe20007f3e0ff */
[----:B------:R-:W-:-:S03]  /*14a0*/  IMAD R4, R4, 0x2, R37 ;  /* 0x0000000204047824 */ /* 0x000fc600078e0225 */
[-C--:B------:R-:W-:Y:S01]  /*14b0*/  LEA.HI.X.SX32 R31, R5, R2.reuse, 0x1, P1 ;  /* 0x00000002051f7211 */ /* 0x080fe200008f0eff */
[----:B------:R3:W5:Y:S01]  /*14c0*/  LDG.E.U8 R27, desc[UR30][R26.64] ;  /* 0x0000001e1a1b7981 */ /* 0x000762000c1e1100 */
[CC--:B-1----:R-:W-:Y:S02]  /*14d0*/  IADD3 R34, P1, PT, R4.reuse, R3.reuse, RZ ;  /* 0x0000000304227210 */ /* 0x0c2fe40007f3e0ff */
[C---:B------:R-:W-:Y:S01]  /*14e0*/  IADD3 R32, P2, PT, R37.reuse, R3, RZ ;  /* 0x0000000325207210 */ /* 0x040fe20007f5e0ff */
[----:B------:R3:W5:Y:S01]  /*14f0*/  LDG.E.U8 R30, desc[UR30][R30.64] ;  /* 0x0000001e1e1e7981 */ /* 0x000762000c1e1100 */
[-C--:B------:R-:W-:Y:S02]  /*1500*/  LEA.HI.X.SX32 R35, R4, R2.reuse, 0x1, P1 ;  /* 0x0000000204237211 */ /* 0x080fe400008f0eff */
[----:B------:R-:W0:Y:S01]  /*1510*/  LDC.64 R4, c[0x0][0x3c0] ;  /* 0x0000f000ff047b82 */ /* 0x000e220000000a00 */
[----:B------:R-:W-:Y:S02]  /*1520*/  LEA.HI.X.SX32 R33, R37, R2, 0x1, P2 ;  /* 0x0000000225217211 */ /* 0x000fe400010f0eff */
[----:B------:R-:W-:Y:S01]  /*1530*/  LOP3.LUT R2, R85, 0x7f, RZ, 0xc0, !PT ;  /* 0x0000007f55027812 */ /* 0x000fe200078ec0ff */
[----:B------:R3:W5:Y:S01]  /*1540*/  LDG.E.U8 R34, desc[UR30][R34.64] ;  /* 0x0000001e22227981 */ /* 0x000762000c1e1100 */
[----:B--2---:R-:W-:-:S03]  /*1550*/  SHF.R.U32.HI R25, RZ, 0x5, R85 ;  /* 0x00000005ff197819 */ /* 0x004fc60000011655 */
[----:B------:R-:W-:Y:S01]  /*1560*/  IMAD R8, R2, UR4, RZ ;  /* 0x0000000402087c24 */ /* 0x000fe2000f8e02ff */
[----:B------:R3:W5:Y:S01]  /*1570*/  LDG.E.U8 R32, desc[UR30][R32.64] ;  /* 0x0000001e20207981 */ /* 0x000762000c1e1100 */
[----:B------:R-:W-:Y:S02]  /*1580*/  R2UR UR11, R25 ;  /* 0x00000000190b72ca */ /* 0x000fe400000e0000 */
[----:B------:R-:W-:Y:S02]  /*1590*/  R2UR UR12, R60 ;  /* 0x000000003c0c72ca */ /* 0x000fe400000e0000 */
[----:B------:R-:W-:Y:S01]  /*15a0*/  LOP3.LUT R88, R85, 0x7f, RZ, 0xc0, !PT ;  /* 0x0000007f55587812 */ /* 0x000fe200078ec0ff */
[----:B0-----:R-:W-:-:S05]  /*15b0*/  IMAD R3, R4, UR13, RZ ;  /* 0x0000000d04037c24 */ /* 0x001fca000f8e02ff */
[--C-:B------:R-:W-:Y:S02]  /*15c0*/  IADD3 R2, P1, P2, R8, R86, R3.reuse ;  /* 0x0000005608027210 */ /* 0x100fe40007a3e003 */
[----:B------:R-:W-:Y:S02]  /*15d0*/  SHF.R.S32.HI R8, RZ, 0x1f, R8 ;  /* 0x0000001fff087819 */ /* 0x000fe40000011408 */
[----:B------:R-:W-:-:S04]  /*15e0*/  SHF.R.S32.HI R4, RZ, 0x1f, R3 ;  /* 0x0000001fff047819 */ /* 0x000fc80000011403 */
[----:B------:R-:W-:Y:S01]  /*15f0*/  IADD3.X R3, PT, PT, R8, R87, R4, P1, P2 ;  /* 0x0000005708037210 */ /* 0x000fe20000fe4404 */
[----:B---3--:R-:W-:Y:S06]  /*1600*/  @P0 BRA `(.L_x_5) ;  /* 0x0000000000180947 */ /* 0x008fec0003800000 */
[----:B------:R-:W-:Y:S01]  /*1610*/  ELECT P1, URZ, PT ;  /* 0x0000000000ff782f */ /* 0x000fe20003820000 */
[----:B------:R-:W-:Y:S01]  /*1620*/  IMAD.MOV.U32 R4, RZ, RZ, 0x1 ;  /* 0x00000001ff047424 */ /* 0x000fe200078e00ff */
[----:B------:R-:W-:Y:S01]  /*1630*/  UMOV UR4, 0x40 ;  /* 0x0000004000047882 */ /* 0x000fe20000000000 */
[----:B------:R-:W-:Y:S01]  /*1640*/  UVIRTCOUNT.DEALLOC.SMPOOL 0x80 ;  /* 0x000000800000784c */ /* 0x000fe20000000000 */
[----:B------:R-:W-:-:S09]  /*1650*/  ULEA UR4, UR6, UR4, 0x18 ;  /* 0x0000000406047291 */ /* 0x000fd2000f8ec0ff */
[----:B------:R0:W-:Y:S03]  /*1660*/  @P1 STS.U8 [UR4], R4 ;  /* 0x00000004ff001988 */ /* 0x0001e60008000004 */
.L_x_5:
[----:B-----5:R1:W-:Y:S01]  /*1670*/  STS.U8 [R88+UR14], R6 ;  /* 0x0000000658007988 */ /* 0x0203e2000800000e */
[C---:B------:R-:W-:Y:S01]  /*1680*/  LOP3.LUT R87, R88.reuse, 0x10, RZ, 0x3c, !PT ;  /* 0x0000001058577812 */ /* 0x040fe200078e3cff */
[----:B------:R-:W-:Y:S01]  /*1690*/  USHF.L.U32 UR4, UR11, 0x15, URZ ;  /* 0x000000150b047899 */ /* 0x000fe200080006ff */
[C---:B------:R-:W-:Y:S01]  /*16a0*/  LOP3.LUT R86, R88.reuse, 0x20, RZ, 0x3c, !PT ;  /* 0x0000002058567812 */ /* 0x040fe200078e3cff */
[----:B------:R-:W-:Y:S01]  /*16b0*/  STS.U8 [R88+UR14+0x200], R12 ;  /* 0x0002000c58007988 */ /* 0x000fe2000800000e */
[----:B------:R-:W-:Y:S01]  /*16c0*/  LOP3.LUT R252, R88, 0x30, RZ, 0x3c, !PT ;  /* 0x0000003058fc7812 */ /* 0x000fe200078e3cff */
[----:B------:R-:W-:Y:S01]  /*16d0*/  ULOP3.LUT UR4, UR4, 0x600000, URZ, 0xc0, !UPT ;  /* 0x0060000004047892 */ /* 0x000fe2000f8ec0ff */
[----:B------:R-:W-:Y:S01]  /*16e0*/  LOP3.LUT P1, RZ, R85, 0x7f, RZ, 0xc0, !PT ;  /* 0x0000007f55ff7812 */ /* 0x000fe2000782c0ff */
[----:B------:R-:W-:Y:S01]  /*16f0*/  STS.U8 [R88+UR14+0x400], R18 ;  /* 0x0004001258007988 */ /* 0x000fe2000800000e */
[----:B------:R-:W2:Y:S01]  /*1700*/  LDCU UR6, c[0x0][0x3f0] ;  /* 0x00007e00ff0677ac */ /* 0x000ea20008000800 */
[----:B------:R-:W-:-:S02]  /*1710*/  UMOV UR5, 0x1 ;  /* 0x0000000100057882 */ /* 0x000fc40000000000 */
[----:B------:R-:W-:Y:S01]  /*1720*/  STS.U8 [R88+UR14+0x600], R38 ;  /* 0x0006002658007988 */ /* 0x000fe2000800000e */
[----:B------:R-:W-:Y:S02]  /*1730*/  UIADD3 UR15, UPT, UPT, UR12, UR4, URZ ;  /* 0x000000040c0f7290 */ /* 0x000fe4000fffe0ff */
[----:B------:R-:W-:Y:S02]  /*1740*/  UIADD3 UR17, UPT, UPT, UR14, 0x9000, URZ ;  /* 0x000090000e117890 */ /* 0x000fe4000fffe0ff */
[----:B------:R-:W-:Y:S01]  /*1750*/  STS.U8 [R88+UR14+0x800], R44 ;  /* 0x0008002c58007988 */ /* 0x000fe2000800000e */
[----:B------:R-:W-:Y:S02]  /*1760*/  PRMT R8, RZ, 0x7610, R8 ;  /* 0x00007610ff087816 */ /* 0x000fe40000000008 */
[----:B------:R-:W-:Y:S01]  /*1770*/  VOTEU.ALL UP0, P1 ;  /* 0x0000000000ff7886 */ /* 0x000fe20000800000 */
[----:B------:R-:W-:Y:S01]  /*1780*/  VOTEU.ALL UP1, P1 ;  /* 0x0000000000ff7886 */ /* 0x000fe20000820000 */
[----:B------:R-:W-:Y:S01]  /*1790*/  STS.U8 [R88+UR14+0xa00], R46 ;  /* 0x000a002e58007988 */ /* 0x000fe2000800000e */
[----:B------:R-:W-:Y:S01]  /*17a0*/  IMAD R25, R5, 0x1a, RZ ;  /* 0x0000001a05197824 */ /* 0x000fe200078e02ff */
[----:B-1----:R-:W-:-:S02]  /*17b0*/  PRMT R6, RZ, 0x7610, R6 ;  /* 0x00007610ff067816 */ /* 0x002fc40000000006 */
[----:B------:R-:W-:Y:S01]  /*17c0*/  STS.U8 [R88+UR14+0xc00], R50 ;  /* 0x000c003258007988 */ /* 0x000fe2000800000e */
[----:B--2---:R-:W-:Y:S01]  /*17d0*/  ISETP.LT.AND P2, PT, RZ, UR6, PT ;  /* 0x00000006ff007c0c */ /* 0x004fe2000bf41270 */
[----:B------:R-:W-:-:S04]  /*17e0*/  @!UP0 UIADD3 UR6, UPT, UPT, -UR5, 0x100000, URZ ;  /* 0x0010000005068890 */ /* 0x000fc8000fffe1ff */
[----:B------:R-:W-:Y:S02]  /*17f0*/  @!UP0 USHF.L.U32 UR7, UR6, 0xb, URZ ;  /* 0x0000000b06078899 */ /* 0x000fe400080006ff */
[----:B------:R-:W-:Y:S01]  /*1800*/  @!UP0 USHF.L.U32 UR6, UR6, 0x1, URZ ;  /* 0x0000000106068899 */ /* 0x000fe200080006ff */
[----:B------:R-:W-:Y:S01]  /*1810*/  STS.U8 [R88+UR14+0xe00], R54 ;  /* 0x000e003658007988 */ /* 0x000fe2000800000e */
[----:B0-----:R-:W-:-:S03]  /*1820*/  PRMT R4, RZ, 0x7610, R4 ;  /* 0x00007610ff047816 */ /* 0x001fc60000000004 */
[----:B------:R-:W-:Y:S04]  /*1830*/  STS.U8 [R88+UR14+0x1000], R57 ;  /* 0x0010003958007988 */ /* 0x000fe8000800000e */
[----:B------:R-:W-:Y:S04]  /*1840*/  STS.U8 [R88+UR14+0x1200], R62 ;  /* 0x0012003e58007988 */ /* 0x000fe8000800000e */
[----:B------:R-:W-:Y:S04]  /*1850*/  STS.U8 [R88+UR14+0x1400], R65 ;  /* 0x0014004158007988 */ /* 0x000fe8000800000e */
[----:B------:R-:W-:Y:S04]  /*1860*/  STS.U8 [R88+UR14+0x1600], R70 ;  /* 0x0016004658007988 */ /* 0x000fe8000800000e */
[----:B------:R-:W-:Y:S04]  /*1870*/  STS.U8 [R88+UR14+0x1800], R75 ;  /* 0x0018004b58007988 */ /* 0x000fe8000800000e */
[----:B------:R-:W-:Y:S04]  /*1880*/  STS.U8 [R88+UR14+0x1a00], R80 ;  /* 0x001a005058007988 */ /* 0x000fe8000800000e */
[----:B------:R-:W-:Y:S04]  /*1890*/  STS.U8 [R88+UR14+0x1c00], R84 ;  /* 0x001c005458007988 */ /* 0x000fe8000800000e */
[----:B------:R-:W-:Y:S04]  /*18a0*/  STS.U8 [R88+UR14+0x1e00], R30 ;  /* 0x001e001e58007988 */ /* 0x000fe8000800000e */
[----:B------:R0:W-:Y:S04]  /*18b0*/  STS.U8 [R87+UR14+0x80], R7 ;  /* 0x0000800757007988 */ /* 0x0001e8000800000e */
[----:B------:R-:W-:Y:S04]  /*18c0*/  STS.U8 [R87+UR14+0x280], R14 ;  /* 0x0002800e57007988 */ /* 0x000fe8000800000e */
[----:B------:R-:W-:Y:S01]  /*18d0*/  STS.U8 [R87+UR14+0x480], R20 ;  /* 0x0004801457007988 */ /* 0x000fe2000800000e */
[----:B0-----:R-:W-:-:S03]  /*18e0*/  IMAD.SHL.U32 R7, R5, 0x8, RZ ;  /* 0x0000000805077824 */ /* 0x001fc600078e00ff */
[----:B------:R-:W-:Y:S02]  /*18f0*/  STS.U8 [R87+UR14+0x680], R40 ;  /* 0x0006802857007988 */ /* 0x000fe4000800000e */
[C---:B------:R-:W-:Y:S02]  /*1900*/  IADD3 R92, P3, PT, R7.reuse, R2, RZ ;  /* 0x00000002075c7210 */ /* 0x040fe40007f7e0ff */
[----:B------:R-:W-:Y:S02]  /*1910*/  STS.U8 [R87+UR14+0x880], R45 ;  /* 0x0008802d57007988 */ /* 0x000fe4000800000e */
[----:B------:R-:W-:Y:S02]  /*1920*/  LEA.HI.X.SX32 R93, R7, R3, 0x1, P3 ;  /* 0x00000003075d7211 */ /* 0x000fe400018f0eff */
        /* <DEDUP_REMOVED lines=36> */
[----:B------:R1:W-:Y:S04]  /*1b70*/  STS.U8 [R252+UR14+0x780], R11 ;  /* 0x0007800bfc007988 */ /* 0x0003e8000800000e */
[----:B------:R2:W-:Y:S04]  /*1b80*/  STS.U8 [R252+UR14+0xb80], R13 ;  /* 0x000b800dfc007988 */ /* 0x0005e8000800000e */
[----:B------:R3:W-:Y:S01]  /*1b90*/  STS.U8 [R252+UR14+0xf80], R15 ;  /* 0x000f800ffc007988 */ /* 0x0007e2000800000e */
[----:B0-----:R-:W-:-:S03]  /*1ba0*/  IMAD.SHL.U32 R9, R5, 0x10, RZ ;  /* 0x0000001005097824 */ /* 0x001fc600078e00ff */
[----:B------:R0:W-:Y:S04]  /*1bb0*/  STS.U8 [R252+UR14+0x1380], R17 ;  /* 0x00138011fc007988 */ /* 0x0001e8000800000e */
[----:B------:R4:W-:Y:S04]  /*1bc0*/  STS.U8 [R252+UR14+0x1780], R19 ;  /* 0x00178013fc007988 */ /* 0x0009e8000800000e */
[----:B------:R-:W-:Y:S04]  /*1bd0*/  STS.U8 [R252+UR14+0x1b80], R21 ;  /* 0x001b8015fc007988 */ /* 0x000fe8000800000e */
[----:B------:R0:W-:Y:S01]  /*1be0*/  STS.U8 [R252+UR14+0x1f80], R23 ;  /* 0x001f8017fc007988 */ /* 0x0001e2000800000e */
[----:B------:R-:W-:Y:S01]  /*1bf0*/  STTM.16dp32bit_t0_t15.x64 tmem[UR15], RZ ;  /* 0x000000ff000079ed */ /* 0x000fe20008b0000f */
[----:B------:R-:W-:Y:S01]  /*1c00*/  STTM.16dp32bit_t16_t31.x64 tmem[UR15+0x40], RZ ;  /* 0x000040ff000079ed */ /* 0x000fe20008b2000f */
[----:B------:R-:W0:Y:S02]  /*1c10*/  FENCE.VIEW.ASYNC.T ;  /* 0x00000000000073c6 */ /* 0x000e240000000200 */
[----:B0-----:R-:W-:Y:S01]  /*1c20*/  BAR.SYNC.DEFER_BLOCKING 0x0 ;  /* 0x0000000000007b1d */ /* 0x001fe20000010000 */
[----:B-1----:R-:W-:Y:S01]  /*1c30*/  IMAD R11, R5, 0x18, RZ ;  /* 0x00000018050b7824 */ /* 0x002fe200078e02ff */
[----:B------:R-:W-:-:S04]  /*1c40*/  IADD3 R90, P3, PT, R9, R2, RZ ;  /* 0x00000002095a7210 */ /* 0x000fc80007f7e0ff */
[----:B------:R-:W-:Y:S01]  /*1c50*/  IADD3 R30, P4, PT, R11, R2, RZ ;  /* 0x000000020b1e7210 */ /* 0x000fe20007f9e0ff */
[C---:B------:R-:W-:Y:S01]  /*1c60*/  IMAD R29, R5.reuse, 0xb, RZ ;  /* 0x0000000b051d7824 */ /* 0x040fe200078e02ff */
[----:B------:R-:W-:Y:S01]  /*1c70*/  STL.64 [R1+0x108], R92 ;  /* 0x0001085c01007387 */ /* 0x000fe20000100a00 */
[----:B------:R-:W-:Y:S01]  /*1c80*/  PRMT R10, RZ, 0x7610, R10 ;  /* 0x00007610ff0a7816 */ /* 0x000fe2000000000a */
[C---:B------:R-:W-:Y:S01]  /*1c90*/  IMAD R33, R5.reuse, 0x1b, RZ ;  /* 0x0000001b05217824 */ /* 0x040fe200078e02ff */
[----:B------:R-:W-:Y:S01]  /*1ca0*/  PRMT R14, RZ, 0x7610, R14 ;  /* 0x00007610ff0e7816 */ /* 0x000fe2000000000e */
[----:B------:R-:W-:Y:S01]  /*1cb0*/  IMAD R35, R5, 0x3c, RZ ;  /* 0x0000003c05237824 */ /* 0x000fe200078e02ff */
[----:B------:R-:W-:Y:S01]  /*1cc0*/  PRMT R18, RZ, 0x7610, R18 ;  /* 0x00007610ff127816 */ /* 0x000fe20000000012 */
[----:B------:R-:W0:Y:S01]  /*1cd0*/  LDC R61, c[0x0][0x3c4] ;  /* 0x0000f100ff3d7b82 */ /* 0x000e220000000800 */
[----:B------:R-:W1:Y:S02]  /*1ce0*/  FENCE.VIEW.ASYNC.S ;  /* 0x00000000000073c6 */ /* 0x000e640000000000 */
[----:B-1----:R1:W1:Y:S05]  /*1cf0*/  @!UP1 SYNCS.EXCH.64 URZ, [UR17], UR6 ;  /* 0x0000000611ff95b2 */ /* 0x00226a0008000100 */
[----:B-1----:R-:W-:Y:S01]  /*1d00*/  BAR.SYNC.DEFER_BLOCKING 0x0 ;  /* 0x0000000000007b1d */ /* 0x002fe20000010000 */
[-C--:B------:R-:W-:Y:S01]  /*1d10*/  LEA.HI.X.SX32 R91, R9, R3.reuse, 0x1, P3 ;  /* 0x00000003095b7211 */ /* 0x080fe200018f0eff */
[----:B------:R-:W-:Y:S01]  /*1d20*/  IMAD.SHL.U32 R9, R5, 0x20, RZ ;  /* 0x0000002005097824 */ /* 0x000fe200078e00ff */
[----:B------:R-:W-:Y:S01]  /*1d30*/  LEA.HI.X.SX32 R31, R11, R3, 0x1, P4 ;  /* 0x000000030b1f7211 */ /* 0x000fe200020f0eff */
[----:B------:R-:W-:-:S02]  /*1d40*/  IMAD R11, R5, 0x28, RZ ;  /* 0x00000028050b7824 */ /* 0x000fc400078e02ff */
[----:B--2---:R-:W-:Y:S01]  /*1d50*/  IMAD R13, R5, 0x30, RZ ;  /* 0x00000030050d7824 */ /* 0x004fe200078e02ff */
[----:B------:R-:W-:Y:S01]  /*1d60*/  IADD3 R74, P3, PT, R9, R2, RZ ;  /* 0x00000002094a7210 */ /* 0x000fe20007f7e0ff */
[----:B------:R-:W-:Y:S01]  /*1d70*/  STL.64 [R1+0xc8], R90 ;  /* 0x0000c85a01007387 */ /* 0x000fe20000100a00 */
[----:B---3--:R-:W-:-:S03]  /*1d80*/  IMAD R15, R5, 0x38, RZ ;  /* 0x00000038050f7824 */ /* 0x008fc600078e02ff */
[----:B------:R1:W-:Y:S01]  /*1d90*/  STL.64 [R1+0x88], R30 ;  /* 0x0000881e01007387 */ /* 0x0003e20000100a00 */
[-C--:B------:R-:W-:Y:S02]  /*1da0*/  LEA.HI.X.SX32 R75, R9, R3.reuse, 0x1, P3 ;  /* 0x00000003094b7211 */ /* 0x080fe400018f0eff */
[CC--:B------:R-:W-:Y:S01]  /*1db0*/  IADD3 R236, P3, PT, R13.reuse, R2.reuse, RZ ;  /* 0x000000020dec7210 */ /* 0x0c0fe20007f7e0ff */
[----:B------:R1:W2:Y:S03]  /*1dc0*/  @P2 LDG.E.U8 R8, desc[UR30][R30.64] ;  /* 0x0000001e1e082981 */ /* 0x0002a6000c1e1100 */
[----:B------:R-:W-:Y:S01]  /*1dd0*/  LEA.HI.X.SX32 R237, R13, R3, 0x1, P3 ;  /* 0x000000030ded7211 */ /* 0x000fe200018f0eff */
[C---:B------:R-:W-:Y:S02]  /*1de0*/  IMAD R13, R5.reuse, 0x9, RZ ;  /* 0x00000009050d7824 */ /* 0x040fe400078e02ff */
[C---:B------:R-:W-:Y:S01]  /*1df0*/  IMAD R17, R5.reuse, 0x19, RZ ;  /* 0x0000001905117824 */ /* 0x040fe200078e02ff */
[----:B------:R-:W-:Y:S01]  /*1e00*/  PRMT R16, RZ, 0x7610, R16 ;  /* 0x00007610ff107816 */ /* 0x000fe20000000010 */
[C---:B----4-:R-:W-:Y:S01]  /*1e10*/  IMAD R19, R5.reuse, 0x21, RZ ;  /* 0x0000002105137824 */ /* 0x050fe200078e02ff */
[----:B------:R-:W-:Y:S01]  /*1e20*/  PRMT R20, RZ, 0x7610, R20 ;  /* 0x00007610ff147816 */ /* 0x000fe20000000014 */
[C---:B------:R-:W-:Y:S01]  /*1e30*/  IMAD R23, R5.reuse, 0x39, RZ ;  /* 0x0000003905177824 */ /* 0x040fe200078e02ff */
[----:B------:R-:W-:Y:S01]  /*1e40*/  PRMT R22, RZ, 0x7610, R22 ;  /* 0x00007610ff167816 */ /* 0x000fe20000000016 */
[----:B------:R-:W-:Y:S01]  /*1e50*/  IMAD R21, R5, 0xa, RZ ;  /* 0x0000000a05157824 */ /* 0x000fe200078e02ff */
[----:B-1----:R-:W-:Y:S01]  /*1e60*/  IADD3 R30, P4, PT, R11, R2, RZ ;  /* 0x000000020b1e7210 */ /* 0x002fe20007f9e0ff */
[----:B------:R-:W-:Y:S01]  /*1e70*/  IMAD R27, R5, 0x22, RZ ;  /* 0x00000022051b7824 */ /* 0x000fe200078e02ff */
[----:B------:R-:W-:-:S02]  /*1e80*/  PRMT R49, RZ, 0x7610, R49 ;  /* 0x00007610ff317816 */ /* 0x000fc40000000031 */
[----:B------:R-:W-:Y:S02]  /*1e90*/  PRMT R53, RZ, 0x7610, R53 ;  /* 0x00007610ff357816 */ /* 0x000fe40000000035 */
[----:B------:R-:W-:Y:S02]  /*1ea0*/  PRMT R40, RZ, 0x7610, R40 ;  /* 0x00007610ff287816 */ /* 0x000fe40000000028 */
[----:B------:R-:W-:Y:S02]  /*1eb0*/  PRMT R44, RZ, 0x7610, R44 ;  /* 0x00007610ff2c7816 */ /* 0x000fe4000000002c */
[----:B------:R-:W-:Y:S02]  /*1ec0*/  PRMT R48, RZ, 0x7610, R48 ;  /* 0x00007610ff307816 */ /* 0x000fe40000000030 */
[----:B------:R-:W-:Y:S02]  /*1ed0*/  PRMT R52, RZ, 0x7610, R52 ;  /* 0x00007610ff347816 */ /* 0x000fe40000000034 */
[----:B------:R-:W-:-:S02]  /*1ee0*/  PRMT R41, RZ, 0x7610, R41 ;  /* 0x00007610ff297816 */ /* 0x000fc40000000029 */
[----:B------:R-:W-:Y:S02]  /*1ef0*/  PRMT R45, RZ, 0x7610, R45 ;  /* 0x00007610ff2d7816 */ /* 0x000fe4000000002d */
[----:B------:R-:W-:Y:S02]  /*1f00*/  PRMT R54, RZ, 0x7610, R54 ;  /* 0x00007610ff367816 */ /* 0x000fe40000000036 */
[----:B------:R-:W-:Y:S02]  /*1f10*/  PRMT R50, RZ, 0x7610, R50 ;  /* 0x00007610ff327816 */ /* 0x000fe40000000032 */
[----:B------:R-:W-:Y:S02]  /*1f20*/  PRMT R42, RZ, 0x7610, R42 ;  /* 0x00007610ff2a7816 */ /* 0x000fe4000000002a */
[----:B------:R-:W-:Y:S02]  /*1f30*/  PRMT R51, RZ, 0x7610, R51 ;  /* 0x00007610ff337816 */ /* 0x000fe40000000033 */
[----:B------:R-:W-:-:S02]  /*1f40*/  PRMT R55, RZ, 0x7610, R55 ;  /* 0x00007610ff377816 */ /* 0x000fc40000000037 */
[----:B------:R-:W-:Y:S01]  /*1f50*/  PRMT R46, RZ, 0x7610, R46 ;  /* 0x00007610ff2e7816 */ /* 0x000fe2000000002e */
[----:B------:R-:W-:Y:S01]  /*1f60*/  IMAD R37, R5, 0x17, RZ ;  /* 0x0000001705257824 */ /* 0x000fe200078e02ff */
[----:B------:R-:W-:Y:S02]  /*1f70*/  LEA.HI.X.SX32 R31, R11, R3, 0x1, P4 ;  /* 0x000000030b1f7211 */ /* 0x000fe400020f0eff */
[----:B------:R-:W-:Y:S02]  /*1f80*/  PRMT R43, RZ, 0x7610, R43 ;  /* 0x00007610ff2b7816 */ /* 0x000fe4000000002b */
[----:B------:R-:W-:Y:S02]  /*1f90*/  PRMT R28, RZ, 0x7610, R28 ;  /* 0x00007610ff1c7816 */ /* 0x000fe4000000001c */
[----:B------:R-:W-:Y:S01]  /*1fa0*/  PRMT R38, RZ, 0x7610, R38 ;  /* 0x00007610ff267816 */ /* 0x000fe20000000026 */
[----:B0-----:R-:W-:Y:S01]  /*1fb0*/  IMAD.SHL.U32 R73, R61, 0x2, RZ ;  /* 0x000000023d497824 */ /* 0x001fe200078e00ff */
[----:B------:R-:W-:Y:S01]  /*1fc0*/  IADD3 R220, P4, PT, R15, R2, RZ ;  /* 0x000000020fdc7210 */ /* 0x000fe20007f9e0ff */
[----:B------:R-:W3:Y:S01]  /*1fd0*/  @P2 LDG.E.U8 R6, desc[UR30][R2.64] ;  /* 0x0000001e02062981 */ /* 0x000ee2000c1e1100 */
[----:B------:R-:W-:-:S02]  /*1fe0*/  PRMT R9, RZ, 0x7610, R9 ;  /* 0x00007610ff097816 */ /* 0x000fc40000000009 */
[----:B------:R-:W-:Y:S01]  /*1ff0*/  LEA.HI.X.SX32 R221, R15, R3, 0x1, P4 ;  /* 0x000000030fdd7211 */ /* 0x000fe200020f0eff */
[----:B------:R-:W-:Y:S01]  /*2000*/  IMAD R15, R5, 0x11, RZ ;  /* 0x00000011050f7824 */ /* 0x000fe200078e02ff */
[----:B------:R-:W-:Y:S04]  /*2010*/  STL.64 [R1+0x48], R74 ;  /* 0x0000484a01007387 */ /* 0x000fe80000100a00 */
[----:B------:R0:W-:Y:S04]  /*2020*/  STL.64 [R1+0x8], R30 ;  /* 0x0000081e01007387 */ /* 0x0001e80000100a00 */
[----:B------:R0:W4:Y:S04]  /*2030*/  @P2 LDG.E.U8 R10, desc[UR30][R30.64] ;  /* 0x0000001e1e0a2981 */ /* 0x000128000c1e1100 */
[----:B------:R1:W2:Y:S01]  /*2040*/  @P2 LDG.E.U8 R9, desc[UR30][R74.64] ;  /* 0x0000001e4a092981 */ /* 0x0002a2000c1e1100 */
[----:B------:R-:W-:-:S02]  /*2050*/  PRMT R39, RZ, 0x7610, R39 ;  /* 0x00007610ff277816 */ /* 0x000fc40000000027 */
[----:B------:R-:W-:Y:S01]  /*2060*/  PRMT R34, RZ, 0x7610, R34 ;  /* 0x00007610ff227816 */ /* 0x000fe20000000022 */
[----:B------:R-:W2:Y:S01]  /*2070*/  @P2 LDG.E.U8 R4, desc[UR30][R92.64] ;  /* 0x0000001e5c042981 */ /* 0x000ea2000c1e1100 */
[----:B------:R-:W-:Y:S02]  /*2080*/  PRMT R7, RZ, 0x7610, R7 ;  /* 0x00007610ff077816 */ /* 0x000fe40000000007 */
[-C--:B0-----:R-:W-:Y:S02]  /*2090*/  IADD3 R30, P3, PT, R13, R2.reuse, RZ ;  /* 0x000000020d1e7210 */ /* 0x081fe40007f7e0ff */
[----:B-1----:R-:W-:Y:S01]  /*20a0*/  IADD3 R74, P4, PT, R15, R2, RZ ;  /* 0x000000020f4a7210 */ /* 0x002fe20007f9e0ff */
[----:B------:R-:W-:Y:S01]  /*20b0*/  IMAD.IADD R80, R73, 0x1, R2 ;  /* 0x0000000149507824 */ /* 0x000fe200078e0202 */
[----:B------:R-:W-:Y:S01]  /*20c0*/  LEA.HI.X.SX32 R31, R13, R3, 0x1, P3 ;  /* 0x000000030d1f7211 */ /* 0x000fe200018f0eff */
[----:B------:R-:W2:Y:S01]  /*20d0*/  @P2 LDG.E.U8 R7, desc[UR30][R90.64] ;  /* 0x0000001e5a072981 */ /* 0x000ea2000c1e1100 */
[----:B------:R-:W-:-:S02]  /*20e0*/  PRMT R13, RZ, 0x7610, R13 ;  /* 0x00007610ff0d7816 */ /* 0x000fc4000000000d */
[----:B------:R-:W-:Y:S01]  /*20f0*/  LEA.HI.X.SX32 R75, R15, R3, 0x1, P4 ;  /* 0x000000030f4b7211 */ /* 0x000fe200020f0eff */
[----:B------:R0:W-:Y:S04]  /*2100*/  STL.64 [R1+0x100], R30 ;  /* 0x0001001e01007387 */ /* 0x0001e80000100a00 */
[----:B------:R0:W2:Y:S04]  /*2110*/  @P2 LDG.E.U8 R13, desc[UR30][R30.64] ;  /* 0x0000001e1e0d2981 */ /* 0x0000a8000c1e1100 */
[----:B------:R1:W-:Y:S04]  /*2120*/  STL.64 [R1+0xc0], R74 ;  /* 0x0000c04a01007387 */ /* 0x0003e80000100a00 */
[----:B------:R1:W2:Y:S01]  /*2130*/  @P2 LDG.E.U8 R14, desc[UR30][R74.64] ;  /* 0x0000001e4a0e2981 */ /* 0x0002a2000c1e1100 */
[----:B0-----:R-:W-:-:S02]  /*2140*/  IADD3 R30, P3, PT, R17, R2, RZ ;  /* 0x00000002111e7210 */ /* 0x001fc40007f7e0ff */
[----:B------:R-:W-:Y:S02]  /*2150*/  PRMT R15, RZ, 0x7610, R15 ;  /* 0x00007610ff0f7816 */ /* 0x000fe4000000000f */
[-C--:B------:R-:W-:Y:S02]  /*2160*/  LEA.HI.X.SX32 R31, R17, R3.reuse, 0x1, P3 ;  /* 0x00000003111f7211 */ /* 0x080fe400018f0eff */
[-C--:B-1----:R-:W-:Y:S01]  /*2170*/  IADD3 R74, P4, PT, R19, R2.reuse, RZ ;  /* 0x00000002134a7210 */ /* 0x082fe20007f9e0ff */
[----:B------:R-:W-:Y:S02]  /*2180*/  IMAD R17, R5, 0x29, RZ ;  /* 0x0000002905117824 */ /* 0x000fe400078e02ff */
[----:B------:R0:W2:Y:S01]  /*2190*/  @P2 LDG.E.U8 R15, desc[UR30][R30.64] ;  /* 0x0000001e1e0f2981 */ /* 0x0000a2000c1e1100 */
[-C--:B------:R-:W-:Y:S01]  /*21a0*/  LEA.HI.X.SX32 R75, R19, R3.reuse, 0x1, P4 ;  /* 0x00000003134b7211 */ /* 0x080fe200020f0eff */
[----:B------:R-:W-:Y:S02]  /*21b0*/  IMAD R19, R5, 0x31, RZ ;  /* 0x0000003105137824 */ /* 0x000fe400078e02ff */
[----:B------:R0:W-:Y:S03]  /*21c0*/  STL.64 [R1+0x80], R30 ;  /* 0x0000801e01007387 */ /* 0x0001e60000100a00 */
[C---:B------:R-:W-:Y:S01]  /*21d0*/  IADD3 R234, P4, PT, R19.reuse, R2, RZ ;  /* 0x0000000213ea7210 */ /* 0x040fe20007f9e0ff */
[----:B------:R-:W2:Y:S03]  /*21e0*/  @P2 LDG.E.U8 R16, desc[UR30][R74.64] ;  /* 0x0000001e4a102981 */ /* 0x000ea6000c1e1100 */
[----:B------:R-:W-:-:S02]  /*21f0*/  LEA.HI.X.SX32 R235, R19, R3, 0x1, P4 ;  /* 0x0000000313eb7211 */ /* 0x000fc400020f0eff */
[-C--:B0-----:R-:W-:Y:S02]  /*2200*/  IADD3 R30, P3, PT, R17, R2.reuse, RZ ;  /* 0x00000002111e7210 */ /* 0x081fe40007f7e0ff */
[-C--:B------:R-:W-:Y:S02]  /*2210*/  IADD3 R218, P4, PT, R23, R2.reuse, RZ ;  /* 0x0000000217da7210 */ /* 0x080fe40007f9e0ff */
[-C--:B------:R-:W-:Y:S01]  /*2220*/  LEA.HI.X.SX32 R31, R17, R3.reuse, 0x1, P3 ;  /* 0x00000003111f7211 */ /* 0x080fe200018f0eff */
[----:B------:R-:W-:Y:S01]  /*2230*/  STL.64 [R1+0x40], R74 ;  /* 0x0000404a01007387 */ /* 0x000fe20000100a00 */
[----:B------:R-:W-:Y:S01]  /*2240*/  LEA.HI.X.SX32 R219, R23, R3, 0x1, P4 ;  /* 0x0000000317db7211 */ /* 0x000fe200020f0eff */
[----:B------:R-:W-:Y:S02]  /*2250*/  IMAD R23, R5, 0x12, RZ ;  /* 0x0000001205177824 */ /* 0x000fe400078e02ff */
[----:B------:R0:W-:Y:S04]  /*2260*/  STL.64 [R1], R30 ;  /* 0x0000001e01007387 */ /* 0x0001e80000100a00 */
[----:B------:R0:W2:Y:S02]  /*2270*/  @P2 LDG.E.U8 R18, desc[UR30][R30.64] ;  /* 0x0000001e1e122981 */ /* 0x0000a4000c1e1100 */
[----:B0-----:R-:W-:-:S04]  /*2280*/  IADD3 R30, P3, PT, R21, R2, RZ ;  /* 0x00000002151e7210 */ /* 0x001fc80007f7e0ff */
[----:B------:R-:W-:Y:S02]  /*2290*/  LEA.HI.X.SX32 R31, R21, R3, 0x1, P3 ;  /* 0x00000003151f7211 */ /* 0x000fe400018f0eff */
[----:B------:R-:W-:-:S03]  /*22a0*/  IADD3 R74, P3, PT, R23, R2, RZ ;  /* 0x00000002174a7210 */ /* 0x000fc60007f7e0ff */
[----:B------:R0:W-:Y:S01]  /*22b0*/  STL.64 [R1+0xf8], R30 ;  /* 0x0000f81e01007387 */ /* 0x0001e20000100a00 */
[----:B------:R-:W-:-:S03]  /*22c0*/  LEA.HI.X.SX32 R75, R23, R3, 0x1, P3 ;  /* 0x00000003174b7211 */ /* 0x000fc600018f0eff */
[----:B------:R0:W2:Y:S01]  /*22d0*/  @P2 LDG.E.U8 R20, desc[UR30][R30.64] ;  /* 0x0000001e1e142981 */ /* 0x0000a2000c1e1100 */
[----:B------:R-:W-:-:S03]  /*22e0*/  PRMT R21, RZ, 0x7610, R21 ;  /* 0x00007610ff157816 */ /* 0x000fc60000000015 */
[----:B------:R1:W-:Y:S04]  /*22f0*/  STL.64 [R1+0xb8], R74 ;  /* 0x0000b84a01007387 */ /* 0x0003e80000100a00 */
[----:B------:R1:W2:Y:S01]  /*2300*/  @P2 LDG.E.U8 R22, desc[UR30][R74.64] ;  /* 0x0000001e4a162981 */ /* 0x0002a2000c1e1100 */
[----:B0-----:R-:W-:-:S04]  /*2310*/  IADD3 R30, P4, PT, R25, R2, RZ ;  /* 0x00000002191e7210 */ /* 0x001fc80007f9e0ff */
[----:B------:R-:W-:Y:S01]  /*2320*/  LEA.HI.X.SX32 R31, R25, R3, 0x1, P4 ;  /* 0x00000003191f7211 */ /* 0x000fe200020f0eff */
[----:B------:R-:W-:Y:S01]  /*2330*/  IMAD R25, R5, 0x2a, RZ ;  /* 0x0000002a05197824 */ /* 0x000fe200078e02ff */
[----:B-1----:R-:W-:-:S03]  /*2340*/  IADD3 R74, P3, PT, R27, R2, RZ ;  /* 0x000000021b4a7210 */ /* 0x002fc60007f7e0ff */
[----:B------:R0:W-:Y:S01]  /*2350*/  STL.64 [R1+0x78], R30 ;  /* 0x0000781e01007387 */ /* 0x0001e20000100a00 */
[----:B------:R-:W-:Y:S02]  /*2360*/  IADD3 R250, P4, PT, R25, R2, RZ ;  /* 0x0000000219fa7210 */ /* 0x000fe40007f9e0ff */
[-C--:B------:R-:W-:Y:S01]  /*2370*/  LEA.HI.X.SX32 R75, R27, R3.reuse, 0x1, P3 ;  /* 0x000000031b4b7211 */ /* 0x080fe200018f0eff */
[----:B------:R0:W2:Y:S01]  /*2380*/  @P2 LDG.E.U8 R21, desc[UR30][R30.64] ;  /* 0x0000001e1e152981 */ /* 0x0000a2000c1e1100 */
[----:B------:R-:W-:Y:S01]  /*2390*/  IMAD R27, R5, 0x32, RZ ;  /* 0x00000032051b7824 */ /* 0x000fe200078e02ff */
[----:B------:R-:W-:Y:S01]  /*23a0*/  LEA.HI.X.SX32 R251, R25, R3, 0x1, P4 ;  /* 0x0000000319fb7211 */ /* 0x000fe200020f0eff */
[----:B0-----:R-:W-:-:S03]  /*23b0*/  IMAD R31, R5, 0x3a, RZ ;  /* 0x0000003a051f7824 */ /* 0x001fc600078e02ff */
[-C--:B------:R-:W-:Y:S02]  /*23c0*/  IADD3 R232, P3, PT, R27, R2.reuse, RZ ;  /* 0x000000021be87210 */ /* 0x080fe40007f7e0ff */
[-C--:B------:R-:W-:Y:S02]  /*23d0*/  IADD3 R216, P4, PT, R31, R2.reuse, RZ ;  /* 0x000000021fd87210 */ /* 0x080fe40007f9e0ff */
[----:B------:R-:W-:Y:S02]  /*23e0*/  PRMT R23, RZ, 0x7610, R23 ;  /* 0x00007610ff177816 */ /* 0x000fe40000000017 */
[-C--:B------:R-:W-:Y:S02]  /*23f0*/  LEA.HI.X.SX32 R233, R27, R3.reuse, 0x1, P3 ;  /* 0x000000031be97211 */ /* 0x080fe400018f0eff */
[----:B------:R-:W-:Y:S01]  /*2400*/  LEA.HI.X.SX32 R217, R31, R3, 0x1, P4 ;  /* 0x000000031fd97211 */ /* 0x000fe200020f0eff */
[----:B------:R-:W-:Y:S01]  /*2410*/  IMAD R31, R5, 0x13, RZ ;  /* 0x00000013051f7824 */ /* 0x000fe200078e02ff */
[----:B------:R-:W-:Y:S01]  /*2420*/  IADD3 R78, P3, PT, R29, R2, RZ ;  /* 0x000000021d4e7210 */ /* 0x000fe20007f7e0ff */
[----:B------:R0:W-:Y:S01]  /*2430*/  STL.64 [R1+0x38], R74 ;  /* 0x0000384a01007387 */ /* 0x0001e20000100a00 */
[----:B------:R-:W-:-:S02]  /*2440*/  PRMT R27, RZ, 0x7610, R27 ;  /* 0x00007610ff1b7816 */ /* 0x000fc4000000001b */
[----:B------:R-:W-:Y:S01]  /*2450*/  LEA.HI.X.SX32 R79, R29, R3, 0x1, P3 ;  /* 0x000000031d4f7211 */ /* 0x000fe200018f0eff */
        /* <DEDUP_REMOVED lines=9> */
[----:B------:R-:W-:-:S03]  /*24f0*/  LEA.HI.X.SX32 R79, R33, R3, 0x1, P3 ;  /* 0x00000003214f7211 */ /* 0x000fc600018f0eff */
[----:B------:R0:W2:Y:S01]  /*2500*/  @P2 LDG.E.U8 R29, desc[UR30][R74.64] ;  /* 0x0000001e4a1d2981 */ /* 0x0000a2000c1e1100 */
[----:B------:R-:W-:-:S03]  /*2510*/  IMAD R33, R5, 0x2b, RZ ;  /* 0x0000002b05217824 */ /* 0x000fc600078e02ff */
[----:B------:R1:W2:Y:S01]  /*2520*/  @P2 LDG.E.U8 R49, desc[UR30][R78.64] ;  /* 0x0000001e4e312981 */ /* 0x0002a2000c1e1100 */
[-C--:B0-----:R-:W-:Y:S02]  /*2530*/  IADD3 R74, P4, PT, R31, R2.reuse, RZ ;  /* 0x000000021f4a7210 */ /* 0x081fe40007f9e0ff */
[-C--:B------:R-:W-:Y:S02]  /*2540*/  IADD3 R246, P3, PT, R33, R2.reuse, RZ ;  /* 0x0000000221f67210 */ /* 0x080fe40007f7e0ff */
[-C--:B------:R-:W-:Y:S01]  /*2550*/  LEA.HI.X.SX32 R75, R31, R3.reuse, 0x1, P4 ;  /* 0x000000031f4b7211 */ /* 0x080fe200020f0eff */
[----:B------:R-:W-:Y:S01]  /*2560*/  IMAD R31, R5, 0x33, RZ ;  /* 0x00000033051f7824 */ /* 0x000fe200078e02ff */
[----:B------:R-:W-:Y:S01]  /*2570*/  LEA.HI.X.SX32 R247, R33, R3, 0x1, P3 ;  /* 0x0000000321f77211 */ /* 0x000fe200018f0eff */
[----:B------:R-:W-:Y:S01]  /*2580*/  IMAD R33, R5, 0x3b, RZ ;  /* 0x0000003b05217824 */ /* 0x000fe200078e02ff */
[----:B------:R1:W-:Y:S02]  /*2590*/  STL.64 [R1+0x70], R78 ;  /* 0x0000704e01007387 */ /* 0x0003e40000100a00 */
[----:B------:R-:W-:-:S02]  /*25a0*/  IADD3 R230, P4, PT, R31, R2, RZ ;  /* 0x000000021fe67210 */ /* 0x000fc40007f9e0ff */
[----:B------:R0:W2:Y:S02]  /*25b0*/  @P2 LDG.E.U8 R53, desc[UR30][R74.64] ;  /* 0x0000001e4a352981 */ /* 0x0000a4000c1e1100 */
[----:B------:R-:W-:Y:S01]  /*25c0*/  LEA.HI.X.SX32 R231, R31, R3, 0x1, P4 ;  /* 0x000000031fe77211 */ /* 0x000fe200020f0eff */
[----:B------:R-:W-:Y:S01]  /*25d0*/  IMAD R31, R5, 0xc, RZ ;  /* 0x0000000c051f7824 */ /* 0x000fe200078e02ff */
[----:B------:R-:W-:-:S04]  /*25e0*/  IADD3 R214, P4, PT, R33, R2, RZ ;  /* 0x0000000221d67210 */ /* 0x000fc80007f9e0ff */
[-C--:B------:R-:W-:Y:S01]  /*25f0*/  LEA.HI.X.SX32 R215, R33, R3.reuse, 0x1, P4 ;  /* 0x0000000321d77211 */ /* 0x080fe200020f0eff */
[----:B------:R-:W-:Y:S01]  /*2600*/  IMAD R33, R5, 0x14, RZ ;  /* 0x0000001405217824 */ /* 0x000fe200078e02ff */
[C---:B-1----:R-:W-:Y:S01]  /*2610*/  IADD3 R78, P3, PT, R31.reuse, R2, RZ ;  /* 0x000000021f4e7210 */ /* 0x042fe20007f7e0ff */
[----:B------:R0:W-:Y:S03]  /*2620*/  STL.64 [R1+0x30], R74 ;  /* 0x0000304a01007387 */ /* 0x0001e60000100a00 */
[----:B------:R-:W-:Y:S01]  /*2630*/  LEA.HI.X.SX32 R79, R31, R3, 0x1, P3 ;  /* 0x000000031f4f7211 */ /* 0x000fe200018f0eff */
[----:B------:R-:W-:-:S04]  /*2640*/  IMAD R31, R5, 0x1c, RZ ;  /* 0x0000001c051f7824 */ /* 0x000fc800078e02ff */
[----:B------:R1:W-:Y:S01]  /*2650*/  STL.64 [R1+0xe8], R78 ;  /* 0x0000e84e01007387 */ /* 0x0003e20000100a00 */
[----:B0-----:R-:W-:-:S03]  /*2660*/  IADD3 R74, P3, PT, R33, R2, RZ ;  /* 0x00000002214a7210 */ /* 0x001fc60007f7e0ff */
[----:B------:R1:W2:Y:S01]  /*2670*/  @P2 LDG.E.U8 R40, desc[UR30][R78.64] ;  /* 0x0000001e4e282981 */ /* 0x0002a2000c1e1100 */
        /* <DEDUP_REMOVED lines=17> */
[-C--:B------:R-:W-:Y:S01]  /*2790*/  LEA.HI.X.SX32 R229, R33, R3.reuse, 0x1, P3 ;  /* 0x0000000321e57211 */ /* 0x080fe200018f0eff */
[----:B------:R-:W-:Y:S01]  /*27a0*/  IMAD R33, R5, 0x15, RZ ;  /* 0x0000001505217824 */ /* 0x000fe200078e02ff */
[-C--:B------:R-:W-:Y:S02]  /*27b0*/  IADD3 R212, P4, PT, R35, R2.reuse, RZ ;  /* 0x0000000223d47210 */ /* 0x080fe40007f9e0ff */
[C---:B-1----:R-:W-:Y:S01]  /*27c0*/  IADD3 R78, P3, PT, R31.reuse, R2, RZ ;  /* 0x000000021f4e7210 */ /* 0x042fe20007f7e0ff */
[----:B------:R0:W-:Y:S03]  /*27d0*/  STL.64 [R1+0x28], R74 ;  /* 0x0000284a01007387 */ /* 0x0001e60000100a00 */
[-C--:B------:R-:W-:Y:S01]  /*27e0*/  LEA.HI.X.SX32 R79, R31, R3.reuse, 0x1, P3 ;  /* 0x000000031f4f7211 */ /* 0x080fe200018f0eff */
[----:B------:R-:W-:Y:S01]  /*27f0*/  IMAD R31, R5, 0x1d, RZ ;  /* 0x0000001d051f7824 */ /* 0x000fe200078e02ff */
[----:B------:R-:W-:-:S03]  /*2800*/  LEA.HI.X.SX32 R213, R35, R3, 0x1, P4 ;  /* 0x0000000323d57211 */ /* 0x000fc600020f0eff */
[----:B------:R1:W-:Y:S01]  /*2810*/  STL.64 [R1+0xe0], R78 ;  /* 0x0000e04e01007387 */ /* 0x0003e20000100a00 */
[----:B0-----:R-:W-:-:S03]  /*2820*/  IADD3 R74, P4, PT, R33, R2, RZ ;  /* 0x00000002214a7210 */ /* 0x001fc60007f9e0ff */
[----:B------:R1:W2:Y:S01]  /*2830*/  @P2 LDG.E.U8 R41, desc[UR30][R78.64] ;  /* 0x0000001e4e292981 */ /* 0x0002a2000c1e1100 */
[----:B------:R-:W-:Y:S01]  /*2840*/  LEA.HI.X.SX32 R75, R33, R3, 0x1, P4 ;  /* 0x00000003214b7211 */ /* 0x000fe200020f0eff */
[----:B------:R-:W-:Y:S01]  /*2850*/  IMAD R33, R5, 0x25, RZ ;  /* 0x0000002505217824 */ /* 0x000fe200078e02ff */
[----:B-1----:R-:W-:-:S03]  /*2860*/  IADD3 R78, P3, PT, R31, R2, RZ ;  /* 0x000000021f4e7210 */ /* 0x002fc60007f7e0ff */
[----:B------:R0:W-:Y:S01]  /*2870*/  STL.64 [R1+0xa0], R74 ;  /* 0x0000a04a01007387 */ /* 0x0001e20000100a00 */
[----:B------:R-:W-:Y:S01]  /*2880*/  LEA.HI.X.SX32 R79, R31, R3, 0x1, P3 ;  /* 0x000000031f4f7211 */ /* 0x000fe200018f0eff */
[----:B------:R-:W-:Y:S02]  /*2890*/  IMAD R31, R5, 0x2d, RZ ;  /* 0x0000002d051f7824 */ /* 0x000fe400078e02ff */
[----:B------:R0:W2:Y:S03]  /*28a0*/  @P2 LDG.E.U8 R45, desc[UR30][R74.64] ;  /* 0x0000001e4a2d2981 */ /* 0x0000a6000c1e1100 */
[-C--:B------:R-:W-:Y:S01]  /*28b0*/  IADD3 R242, P3, PT, R31, R2.reuse, RZ ;  /* 0x000000021ff27210 */ /* 0x080fe20007f7e0ff */
[----:B------:R-:W-:Y:S01]  /*28c0*/  IMAD R35, R5, 0x3d, RZ ;  /* 0x0000003d05237824 */ /* 0x000fe200078e02ff */
[----:B------:R-:W2:Y:S01]  /*28d0*/  @P2 LDG.E.U8 R50, desc[UR30][R78.64] ;  /* 0x0000001e4e322981 */ /* 0x000ea2000c1e1100 */
[----:B0-----:R-:W-:-:S02]  /*28e0*/  IADD3 R74, P4, PT, R33, R2, RZ ;  /* 0x00000002214a7210 */ /* 0x001fc40007f9e0ff */
[-C--:B------:R-:W-:Y:S02]  /*28f0*/  LEA.HI.X.SX32 R243, R31, R3.reuse, 0x1, P3 ;  /* 0x000000031ff37211 */ /* 0x080fe400018f0eff */
[-C--:B------:R-:W-:Y:S01]  /*2900*/  LEA.HI.X.SX32 R75, R33, R3.reuse, 0x1, P4 ;  /* 0x00000003214b7211 */ /* 0x080fe200020f0eff */
[C---:B------:R-:W-:Y:S02]  /*2910*/  IMAD R33, R5.reuse, 0x35, RZ ;  /* 0x0000003505217824 */ /* 0x040fe400078e02ff */
[----:B------:R-:W-:Y:S01]  /*2920*/  IMAD R31, R5, 0xe, RZ ;  /* 0x0000000e051f7824 */ /* 0x000fe200078e02ff */
[----:B------:R-:W-:Y:S02]  /*2930*/  STL.64 [R1+0x60], R78 ;  /* 0x0000604e01007387 */ /* 0x000fe40000100a00 */
[CC--:B------:R-:W-:Y:S02]  /*2940*/  IADD3 R226, P4, PT, R33.reuse, R2.reuse, RZ ;  /* 0x0000000221e27210 */ /* 0x0c0fe40007f9e0ff */
[----:B------:R0:W-:Y:S04]  /*2950*/  STL.64 [R1+0x20], R74 ;  /* 0x0000204a01007387 */ /* 0x0001e80000100a00 */
[----:B------:R0:W2:Y:S01]  /*2960*/  @P2 LDG.E.U8 R54, desc[UR30][R74.64] ;  /* 0x0000001e4a362981 */ /* 0x0000a2000c1e1100 */
[----:B------:R-:W-:Y:S01]  /*2970*/  LEA.HI.X.SX32 R227, R33, R3, 0x1, P4 ;  /* 0x0000000321e37211 */ /* 0x000fe200020f0eff */
[----:B------:R-:W-:Y:S01]  /*2980*/  IMAD R33, R5, 0x16, RZ ;  /* 0x0000001605217824 */ /* 0x000fe200078e02ff */
[----:B------:R-:W-:-:S02]  /*2990*/  IADD3 R210, P4, PT, R35, R2, RZ ;  /* 0x0000000223d27210 */ /* 0x000fc40007f9e0ff */
[----:B0-----:R-:W-:-:S04]  /*29a0*/  IADD3 R74, P3, PT, R31, R2, RZ ;  /* 0x000000021f4a7210 */ /* 0x001fc80007f7e0ff */
[-C--:B------:R-:W-:Y:S01]  /*29b0*/  LEA.HI.X.SX32 R75, R31, R3.reuse, 0x1, P3 ;  /* 0x000000031f4b7211 */ /* 0x080fe200018f0eff */
[----:B------:R-:W-:Y:S01]  /*29c0*/  IMAD R31, R5, 0x1e, RZ ;  /* 0x0000001e051f7824 */ /* 0x000fe200078e02ff */
[----:B------:R-:W-:Y:S02]  /*29d0*/  IADD3 R78, P3, PT, R33, R2, RZ ;  /* 0x00000002214e7210 */ /* 0x000fe40007f7e0ff */
[-C--:B------:R-:W-:Y:S01]  /*29e0*/  LEA.HI.X.SX32 R211, R35, R3.reuse, 0x1, P4 ;  /* 0x0000000323d37211 */ /* 0x080fe200020f0eff */
[----:B------:R0:W-:Y:S01]  /*29f0*/  STL.64 [R1+0xd8], R74 ;  /* 0x0000d84a01007387 */ /* 0x0001e20000100a00 */
[----:B------:R-:W-:-:S03]  /*2a00*/  LEA.HI.X.SX32 R79, R33, R3, 0x1, P3 ;  /* 0x00000003214f7211 */ /* 0x000fc600018f0eff */
[----:B------:R0:W4:Y:S01]  /*2a10*/  @P2 LDG.E.U8 R42, desc[UR30][R74.64] ;  /* 0x0000001e4a2a2981 */ /* 0x000122000c1e1100 */
[----:B------:R-:W-:-:S03]  /*2a20*/  IMAD R33, R5, 0x2e, RZ ;  /* 0x0000002e05217824 */ /* 0x000fc600078e02ff */
[----:B------:R-:W4:Y:S01]  /*2a30*/  @P2 LDG.E.U8 R46, desc[UR30][R78.64] ;  /* 0x0000001e4e2e2981 */ /* 0x000f22000c1e1100 */
[----:B0-----:R-:W-:-:S04]  /*2a40*/  IADD3 R74, P4, PT, R31, R2, RZ ;  /* 0x000000021f4a7210 */ /* 0x001fc80007f9e0ff */
[----:B------:R-:W-:Y:S01]  /*2a50*/  LEA.HI.X.SX32 R75, R31, R3, 0x1, P4 ;  /* 0x000000031f4b7211 */ /* 0x000fe200020f0eff */
[----:B------:R-:W-:Y:S01]  /*2a60*/  IMAD R31, R5, 0x26, RZ ;  /* 0x00000026051f7824 */ /* 0x000fe200078e02ff */
[----:B------:R-:W-:Y:S01]  /*2a70*/  STL.64 [R1+0x98], R78 ;  /* 0x0000984e01007387 */ /* 0x000fe20000100a00 */
[----:B------:R-:W-:-:S03]  /*2a80*/  IADD3 R240, P4, PT, R33, R2, RZ ;  /* 0x0000000221f07210 */ /* 0x000fc60007f9e0ff */
[----:B------:R0:W-:Y:S01]  /*2a90*/  STL.64 [R1+0x58], R74 ;  /* 0x0000584a01007387 */ /* 0x0001e20000100a00 */
[----:B------:R-:W-:-:S03]  /*2aa0*/  LEA.HI.X.SX32 R241, R33, R3, 0x1, P4 ;  /* 0x0000000321f17211 */ /* 0x000fc600020f0eff */
[----:B------:R0:W4:Y:S01]  /*2ab0*/  @P2 LDG.E.U8 R51, desc[UR30][R74.64] ;  /* 0x0000001e4a332981 */ /* 0x000122000c1e1100 */
[----:B------:R-:W-:Y:S01]  /*2ac0*/  IMAD R33, R5, 0x3e, RZ ;  /* 0x0000003e05217824 */ /* 0x000fe200078e02ff */
[----:B0-----:R-:W-:-:S04]  /*2ad0*/  IADD3 R74, P3, PT, R31, R2, RZ ;  /* 0x000000021f4a7210 */ /* 0x001fc80007f7e0ff */
[----:B------:R-:W-:Y:S01]  /*2ae0*/  LEA.HI.X.SX32 R75, R31, R3, 0x1, P3 ;  /* 0x000000031f4b7211 */ /* 0x000fe200018f0eff */
[----:B------:R-:W-:Y:S01]  /*2af0*/  IMAD R31, R5, 0x36, RZ ;  /* 0x00000036051f7824 */ /* 0x000fe200078e02ff */
[----:B------:R-:W-:-:S03]  /*2b00*/  IADD3 R208, P4, PT, R33, R2, RZ ;  /* 0x0000000221d07210 */ /* 0x000fc60007f9e0ff */
[----:B------:R0:W4:Y:S01]  /*2b10*/  @P2 LDG.E.U8 R55, desc[UR30][R74.64] ;  /* 0x0000001e4a372981 */ /* 0x000122000c1e1100 */
[----:B------:R-:W-:Y:S02]  /*2b20*/  IADD3 R224, P3, PT, R31, R2, RZ ;  /* 0x000000021fe07210 */ /* 0x000fe40007f7e0ff */
[-C--:B------:R-:W-:Y:S01]  /*2b30*/  LEA.HI.X.SX32 R209, R33, R3.reuse, 0x1, P4 ;  /* 0x0000000321d17211 */ /* 0x080fe200020f0eff */
[----:B------:R-:W-:Y:S01]  /*2b40*/  IMAD R33, R5, 0xf, RZ ;  /* 0x0000000f05217824 */ /* 0x000fe200078e02ff */
[----:B------:R-:W-:Y:S01]  /*2b50*/  LEA.HI.X.SX32 R225, R31, R3, 0x1, P3 ;  /* 0x000000031fe17211 */ /* 0x000fe200018f0eff */
[----:B------:R-:W-:Y:S01]  /*2b60*/  IMAD R31, R5, 0x7, RZ ;  /* 0x00000007051f7824 */ /* 0x000fe200078e02ff */
[----:B------:R0:W-:Y:S01]  /*2b70*/  STL.64 [R1+0x18], R74 ;  /* 0x0000184a01007387 */ /* 0x0001e20000100a00 */
[----:B------:R-:W-:-:S03]  /*2b80*/  IADD3 R30, P5, PT, R2, R61, RZ ;  /* 0x0000003d021e7210 */ /* 0x000fc60007fbe0ff */
[-C--:B------:R-:W-:Y:S02]  /*2b90*/  IADD3 R78, P3, PT, R31, R2.reuse, RZ ;  /* 0x000000021f4e7210 */ /* 0x080fe40007f7e0ff */
[-C--:B0-----:R-:W-:Y:S02]  /*2ba0*/  IADD3 R74, P4, PT, R33, R2.reuse, RZ ;  /* 0x00000002214a7210 */ /* 0x081fe40007f9e0ff */
[-C--:B------:R-:W-:Y:S02]  /*2bb0*/  LEA.HI.X.SX32 R79, R31, R3.reuse, 0x1, P3 ;  /* 0x000000031f4f7211 */ /* 0x080fe400018f0eff */
[-C--:B------:R-:W-:Y:S01]  /*2bc0*/  LEA.HI.X.SX32 R75, R33, R3.reuse, 0x1, P4 ;  /* 0x00000003214b7211 */ /* 0x080fe200020f0eff */
[----:B------:R-:W-:Y:S01]  /*2bd0*/  IMAD.SHL.U32 R33, R5, 0x2, RZ ;  /* 0x0000000205217824 */ /* 0x000fe200078e00ff */
[----:B------:R-:W-:Y:S01]  /*2be0*/  LEA.HI.X.SX32 R31, R61, R3, 0x1, P5 ;  /* 0x000000033d1f7211 */ /* 0x000fe200028f0eff */
[----:B------:R-:W-:Y:S01]  /*2bf0*/  IMAD R35, R5, 0x3, RZ ;  /* 0x0000000305237824 */ /* 0x000fe200078e02ff */
[----:B------:R-:W-:Y:S01]  /*2c00*/  STL.64 [R1+0x110], R78 ;  /* 0x0001104e01007387 */ /* 0x000fe20000100a00 */
[----:B------:R-:W-:-:S02]  /*2c10*/  IADD3 R82, P5, PT, R37, R2, RZ ;  /* 0x0000000225527210 */ /* 0x000fc40007fbe0ff */
[-C--:B------:R-:W-:Y:S01]  /*2c20*/  IADD3 RZ, P3, PT, R33, R2.reuse, RZ ;  /* 0x0000000221ff7210 */ /* 0x080fe20007f7e0ff */
[----:B------:R0:W-:Y:S01]  /*2c30*/  STL.64 [R1+0xd0], R74 ;  /* 0x0000d04a01007387 */ /* 0x0001e20000100a00 */
[----:B------:R-:W-:-:S03]  /*2c40*/  IADD3 RZ, P4, PT, R35, R2, RZ ;  /* 0x0000000223ff7210 */ /* 0x000fc60007f9e0ff */
[----:B------:R0:W4:Y:S01]  /*2c50*/  @P2 LDG.E.U8 R43, desc[UR30][R74.64] ;  /* 0x0000001e4a2b2981 */ /* 0x000122000c1e1100 */
[-C--:B------:R-:W-:Y:S01]  /*2c60*/  LEA.HI.X.SX32 R81, R33, R3.reuse, 0x1, P3 ;  /* 0x0000000321517211 */ /* 0x080fe200018f0eff */
[----:B------:R-:W-:Y:S02]  /*2c70*/  IMAD R33, R5, 0x5, RZ ;  /* 0x0000000505217824 */ /* 0x000fe400078e02ff */
[----:B------:R1:W4:Y:S01]  /*2c80*/  @P2 LDG.E.U8 R28, desc[UR30][R30.64] ;  /* 0x0000001e1e1c2981 */ /* 0x000322000c1e1100 */
[----:B------:R-:W-:-:S03]  /*2c90*/  LEA.HI.X.SX32 R83, R37, R3, 0x1, P5 ;  /* 0x0000000325537211 */ /* 0x000fc600028f0eff */
[----:B------:R3:W4:Y:S01]  /*2ca0*/  @P2 LDG.E.U8 R38, desc[UR30][R78.64] ;  /* 0x0000001e4e262981 */ /* 0x000722000c1e1100 */
[----:B0-----:R-:W-:Y:S02]  /*2cb0*/  IMAD R75, R61, 0x3, RZ ;  /* 0x000000033d4b7824 */ /* 0x001fe400078e02ff */
[----:B-1----:R-:W-:Y:S01]  /*2cc0*/  IMAD.SHL.U32 R31, R5, 0x4, RZ ;  /* 0x00000004051f7824 */ /* 0x002fe200078e00ff */
[----:B------:R-:W-:Y:S01]  /*2cd0*/  STL.64 [R1+0x90], R82 ;  /* 0x0000905201007387 */ /* 0x000fe20000100a00 */
[--C-:B---3--:R-:W-:Y:S01]  /*2ce0*/  IMAD.IADD R78, R75, 0x1, R2.reuse ;  /* 0x000000014b4e7824 */ /* 0x108fe200078e0202 */
[----:B------:R-:W-:Y:S01]  /*2cf0*/  LEA.HI.X.SX32 R79, R35, R3, 0x1, P4 ;  /* 0x00000003234f7211 */ /* 0x000fe200020f0eff */
[----:B------:R-:W-:Y:S01]  /*2d00*/  IMAD.SHL.U32 R35, R61, 0x4, RZ ;  /* 0x000000043d237824 */ /* 0x000fe200078e00ff */
[-C--:B------:R-:W-:Y:S01]  /*2d10*/  IADD3 RZ, P3, PT, R31, R2.reuse, RZ ;  /* 0x000000021fff7210 */ /* 0x080fe20007f7e0ff */
[----:B------:R-:W-:Y:S01]  /*2d20*/  IMAD R37, R61, 0x5, RZ ;  /* 0x000000053d257824 */ /* 0x000fe200078e02ff */
[----:B------:R-:W-:Y:S01]  /*2d30*/  IADD3 RZ, P4, PT, R33, R2, RZ ;  /* 0x0000000221ff7210 */ /* 0x000fe20007f9e0ff */
[----:B------:R-:W-:Y:S02]  /*2d40*/  STL.64 [R1+0x140], R80 ;  /* 0x0001405001007387 */ /* 0x000fe40000100a00 */
[----:B------:R-:W-:-:S02]  /*2d50*/  IMAD.IADD R74, R37, 0x1, R2 ;  /* 0x00000001254a7824 */ /* 0x000fc400078e0202 */
[----:B------:R0:W-:Y:S01]  /*2d60*/  STL.64 [R1+0x138], R78 ;  /* 0x0001384e01007387 */ /* 0x0001e20000100a00 */
[----:B------:R-:W-:-:S03]  /*2d70*/  LEA.HI.X.SX32 R75, R33, R3, 0x1, P4 ;  /* 0x00000003214b7211 */ /* 0x000fc600020f0eff */
[----:B------:R0:W3:Y:S01]  /*2d80*/  @P2 LDG.E.U8 R39, desc[UR30][R78.64] ;  /* 0x0000001e4e272981 */ /* 0x0000e2000c1e1100 */
[----:B------:R-:W-:-:S03]  /*2d90*/  IMAD R33, R5, 0x1f, RZ ;  /* 0x0000001f05217824 */ /* 0x000fc600078e02ff */
[----:B------:R1:W3:Y:S01]  /*2da0*/  @P2 LDG.E.U8 R34, desc[UR30][R74.64] ;  /* 0x0000001e4a222981 */ /* 0x0002e2000c1e1100 */
[----:B0-----:R-:W-:Y:S01]  /*2db0*/  IMAD.IADD R78, R35, 0x1, R2 ;  /* 0x00000001234e7824 */ /* 0x001fe200078e0202 */
[----:B------:R-:W-:Y:S01]  /*2dc0*/  LEA.HI.X.SX32 R79, R31, R3, 0x1, P3 ;  /* 0x000000031f4f7211 */ /* 0x000fe200018f0eff */
[----:B------:R-:W-:-:S04]  /*2dd0*/  IMAD R31, R5, 0x6, RZ ;  /* 0x00000006051f7824 */ /* 0x000fc800078e02ff */
[----:B------:R-:W-:Y:S01]  /*2de0*/  STL.64 [R1+0x130], R78 ;  /* 0x0001304e01007387 */ /* 0x000fe20000100a00 */
[----:B------:R-:W-:-:S03]  /*2df0*/  PRMT R30, RZ, 0x7610, R30 ;  /* 0x00007610ff1e7816 */ /* 0x000fc6000000001e */
[----:B------:R1:W-:Y:S01]  /*2e00*/  STL.64 [R1+0x128], R74 ;  /* 0x0001284a01007387 */ /* 0x0003e20000100a00 */
[----:B------:R-:W-:Y:S02]  /*2e10*/  PRMT R37, RZ, 0x7610, R37 ;  /* 0x00007610ff257816 */ /* 0x000fe40000000025 */
[----:B------:R-:W-:Y:S01]  /*2e20*/  PRMT R11, RZ, 0x7610, R11 ;  /* 0x00007610ff0b7816 */ /* 0x000fe2000000000b */
[----:B------:R0:W3:Y:S01]  /*2e30*/  @P2 LDG.E.U8 R30, desc[UR30][R78.64] ;  /* 0x0000001e4e1e2981 */ /* 0x0000e2000c1e1100 */
[----:B------:R-:W-:Y:S02]  /*2e40*/  PRMT R12, RZ, 0x7610, R12 ;  /* 0x00007610ff0c7816 */ /* 0x000fe4000000000c */
[-C--:B------:R-:W-:Y:S02]  /*2e50*/  IADD3 RZ, P3, PT, R31, R2.reuse, RZ ;  /* 0x000000021fff7210 */ /* 0x080fe40007f7e0ff */
[----:B------:R-:W3:Y:S01]  /*2e60*/  @P2 LDG.E.U8 R11, desc[UR30][R236.64] ;  /* 0x0000001eec0b2981 */ /* 0x000ee2000c1e1100 */
[----:B-1----:R-:W-:-:S03]  /*2e70*/  IADD3 R74, P4, PT, R33, R2, RZ ;  /* 0x00000002214a7210 */ /* 0x002fc60007f9e0ff */
[----:B------:R-:W3:Y:S01]  /*2e80*/  @P2 LDG.E.U8 R12, desc[UR30][R220.64] ;  /* 0x0000001edc0c2981 */ /* 0x000ee2000c1e1100 */
[-C--:B------:R-:W-:Y:S01]  /*2e90*/  LEA.HI.X.SX32 R75, R33, R3.reuse, 0x1, P4 ;  /* 0x00000003214b7211 */ /* 0x080fe200020f0eff */
[----:B------:R-:W-:Y:S01]  /*2ea0*/  IMAD R33, R5, 0x27, RZ ;  /* 0x0000002705217824 */ /* 0x000fe200078e02ff */
[----:B0-----:R-:W-:Y:S01]  /*2eb0*/  LEA.HI.X.SX32 R79, R31, R3, 0x1, P3 ;  /* 0x000000031f4f7211 */ /* 0x001fe200018f0eff */
[----:B------:R-:W-:Y:S02]  /*2ec0*/  IMAD R31, R5, 0x2f, RZ ;  /* 0x0000002f051f7824 */ /* 0x000fe400078e02ff */
[----:B------:R0:W-:Y:S01]  /*2ed0*/  STL.64 [R1+0x50], R74 ;  /* 0x0000504a01007387 */ /* 0x0001e20000100a00 */
[----:B------:R-:W-:-:S03]  /*2ee0*/  PRMT R17, RZ, 0x7610, R17 ;  /* 0x00007610ff117816 */ /* 0x000fc60000000011 */
[----:B------:R0:W3:Y:S01]  /*2ef0*/  @P2 LDG.E.U8 R37, desc[UR30][R74.64] ;  /* 0x0000001e4a252981 */ /* 0x0000e2000c1e1100 */
[----:B------:R-:W-:Y:S02]  /*2f00*/  PRMT R19, RZ, 0x7610, R19 ;  /* 0x00007610ff137816 */ /* 0x000fe40000000013 */
[----:B------:R-:W-:Y:S01]  /*2f10*/  PRMT R32, RZ, 0x7610, R32 ;  /* 0x00007610ff207816 */ /* 0x000fe20000000020 */
[----:B------:R-:W3:Y:S01]  /*2f20*/  @P2 LDG.E.U8 R17, desc[UR30][R234.64] ;  /* 0x0000001eea112981 */ /* 0x000ee2000c1e1100 */
[-C--:B------:R-:W-:Y:S02]  /*2f30*/  IADD3 R238, P4, PT, R31, R2.reuse, RZ ;  /* 0x000000021fee7210 */ /* 0x080fe40007f9e0ff */
[----:B------:R-:W-:Y:S01]  /*2f40*/  PRMT R24, RZ, 0x7610, R24 ;  /* 0x00007610ff187816 */ /* 0x000fe20000000018 */
[----:B------:R-:W3:Y:S01]  /*2f50*/  @P2 LDG.E.U8 R19, desc[UR30][R218.64] ;  /* 0x0000001eda132981 */ /* 0x000ee2000c1e1100 */
[----:B0-----:R-:W-:Y:S01]  /*2f60*/  IADD3 R74, P3, PT, R33, R2, RZ ;  /* 0x00000002214a7210 */ /* 0x001fe20007f7e0ff */
[----:B------:R-:W-:Y:S01]  /*2f70*/  IMAD R61, R61, 0x6, RZ ;  /* 0x000000063d3d7824 */ /* 0x000fe200078e02ff */
[----:B------:R-:W-:Y:S01]  /*2f80*/  PRMT R26, RZ, 0x7610, R26 ;  /* 0x00007610ff1a7816 */ /* 0x000fe2000000001a */
[----:B------:R-:W3:Y:S01]  /*2f90*/  @P2 LDG.E.U8 R32, desc[UR30][R80.64] ;  /* 0x0000001e50202981 */ /* 0x000ee2000c1e1100 */
[----:B------:R-:W-:Y:S01]  /*2fa0*/  LEA.HI.X.SX32 R75, R33, R3, 0x1, P3 ;  /* 0x00000003214b7211 */ /* 0x000fe200018f0eff */
[----:B------:R-:W-:-:S02]  /*2fb0*/  IMAD R33, R5, 0x37, RZ ;  /* 0x0000003705217824 */ /* 0x000fc400078e02ff */
[----:B------:R-:W-:Y:S01]  /*2fc0*/  IMAD R5, R5, 0x3f, RZ ;  /* 0x0000003f05057824 */ /* 0x000fe200078e02ff */
[----:B------:R-:W-:Y:S01]  /*2fd0*/  LEA.HI.X.SX32 R239, R31, R3, 0x1, P4 ;  /* 0x000000031fef7211 */ /* 0x000fe200020f0eff */
[----:B------:R-:W3:Y:S01]  /*2fe0*/  @P2 LDG.E.U8 R24, desc[UR30][R250.64] ;  /* 0x0000001efa182981 */ /* 0x000ee2000c1e1100 */
[----:B------:R-:W-:Y:S02]  /*2ff0*/  PRMT R25, RZ, 0x7610, R25 ;  /* 0x00007610ff197816 */ /* 0x000fe40000000019 */
[----:B------:R-:W-:Y:S02]  /*3000*/  IADD3 R206, P4, PT, R5, R2, RZ ;  /* 0x0000000205ce7210 */ /* 0x000fe40007f9e0ff */
[----:B------:R-:W-:Y:S02]  /*3010*/  PRMT R57, RZ, 0x7610, R57 ;  /* 0x00007610ff397816 */ /* 0x000fe40000000039 */
[----:B------:R-:W-:Y:S02]  /*3020*/  PRMT R63, RZ, 0x7610, R63 ;  /* 0x00007610ff3f7816 */ /* 0x000fe4000000003f */
[----:B------:R-:W-:-:S02]  /*3030*/  PRMT R67, RZ, 0x7610, R67 ;  /* 0x00007610ff437816 */ /* 0x000fc40000000043 */
[----:B------:R-:W-:Y:S02]  /*3040*/  PRMT R58, RZ, 0x7610, R58 ;  /* 0x00007610ff3a7816 */ /* 0x000fe4000000003a */
[----:B------:R-:W-:Y:S02]  /*3050*/  PRMT R62, RZ, 0x7610, R62 ;  /* 0x00007610ff3e7816 */ /* 0x000fe4000000003e */
[----:B------:R-:W-:Y:S01]  /*3060*/  PRMT R66, RZ, 0x7610, R66 ;  /* 0x00007610ff427816 */ /* 0x000fe20000000042 */
[----:B------:R-:W-:Y:S01]  /*3070*/  IMAD.IADD R78, R61, 0x1, R2 ;  /* 0x000000013d4e7824 */ /* 0x000fe200078e0202 */
[----:B------:R-:W-:Y:S01]  /*3080*/  IADD3 R222, P3, PT, R33, R2, RZ ;  /* 0x0000000221de7210 */ /* 0x000fe20007f7e0ff */
[----:B------:R-:W3:Y:S01]  /*3090*/  @P2 LDG.E.U8 R26, desc[UR30][R232.64] ;  /* 0x0000001ee81a2981 */ /* 0x000ee2000c1e1100 */
[----:B------:R-:W-:Y:S02]  /*30a0*/  PRMT R59, RZ, 0x7610, R59 ;  /* 0x00007610ff3b7816 */ /* 0x000fe4000000003b */
[----:B------:R-:W-:Y:S01]  /*30b0*/  PRMT R64, RZ, 0x7610, R64 ;  /* 0x00007610ff407816 */ /* 0x000fe20000000040 */
[----:B------:R-:W3:Y:S01]  /*30c0*/  @P2 LDG.E.U8 R25, desc[UR30][R216.64] ;  /* 0x0000001ed8192981 */ /* 0x000ee2000c1e1100 */
[----:B------:R-:W-:-:S02]  /*30d0*/  PRMT R70, RZ, 0x7610, R70 ;  /* 0x00007610ff467816 */ /* 0x000fc40000000046 */
[----:B------:R-:W-:Y:S01]  /*30e0*/  PRMT R60, RZ, 0x7610, R60 ;  /* 0x00007610ff3c7816 */ /* 0x000fe2000000003c */
[----:B------:R-:W3:Y:S01]  /*30f0*/  @P2 LDG.E.U8 R57, desc[UR30][R246.64] ;  /* 0x0000001ef6392981 */ /* 0x000ee2000c1e1100 */
[----:B------:R-:W-:Y:S02]  /*3100*/  PRMT R65, RZ, 0x7610, R65 ;  /* 0x00007610ff417816 */ /* 0x000fe40000000041 */
[----:B------:R-:W-:Y:S01]  /*3110*/  PRMT R72, RZ, 0x7610, R72 ;  /* 0x00007610ff487816 */ /* 0x000fe20000000048 */
[----:B------:R-:W3:Y:S01]  /*3120*/  @P2 LDG.E.U8 R63, desc[UR30][R230.64] ;  /* 0x0000001ee63f2981 */ /* 0x000ee2000c1e1100 */
[----:B------:R-:W-:Y:S02]  /*3130*/  PRMT R35, RZ, 0x7610, R35 ;  /* 0x00007610ff237816 */ /* 0x000fe40000000023 */
[----:B------:R-:W-:Y:S01]  /*3140*/  LEA.HI.X.SX32 R207, R5, R3, 0x1, P4 ;  /* 0x0000000305cf7211 */ /* 0x000fe200020f0eff */
        /* <DEDUP_REMOVED lines=9> */
[----:B------:R-:W3:Y:S04]  /*31e0*/  @P2 LDG.E.U8 R66, desc[UR30][R212.64] ;  /* 0x0000001ed4422981 */ /* 0x000ee8000c1e1100 */
        /* <DEDUP_REMOVED lines=11> */
[----:B------:R-:W3:Y:S01]  /*32a0*/  @P2 LDG.E.U8 R5, desc[UR30][R206.64] ;  /* 0x0000001ece052981 */ /* 0x000ee2000c1e1100 */
[----:B------:R-:W-:-:S04]  /*32b0*/  @!UP0 UIADD3 UR6, UPT, UPT, -UR5, 0x100000, URZ ;  /* 0x0010000005068890 */ /* 0x000fc8000fffe1ff */
[----:B------:R-:W-:Y:S02]  /*32c0*/  @!UP0 USHF.L.U32 UR7, UR6, 0xb, URZ ;  /* 0x0000000b06078899 */ /* 0x000fe400080006ff */
[----:B------:R-:W-:Y:S01]  /*32d0*/  @!UP0 USHF.L.U32 UR6, UR6, 0x1, URZ ;  /* 0x0000000106068899 */ /* 0x000fe200080006ff */
[----:B------:R-:W-:-:S11]  /*32e0*/  VOTEU.ALL UP1, P1 ;  /* 0x0000000000ff7886 */ /* 0x000fd60000820000 */
[----:B------:R0:W1:Y:S01]  /*32f0*/  @!UP1 SYNCS.EXCH.64 URZ, [UR14+0x9008], UR6 ;  /* 0x009008060eff95b2 */ /* 0x0000620008000100 */
[----:B------:R0:W-:Y:S04]  /*3300*/  STS.U8 [R88+UR14+0x2000], R6 ;  /* 0x0020000658007988 */ /* 0x0001e8000800000e */
[----:B--2---:R-:W-:Y:S04]  /*3310*/  STS.U8 [R88+UR14+0x2400], R4 ;  /* 0x0024000458007988 */ /* 0x004fe8000800000e */
[----:B------:R2:W-:Y:S04]  /*3320*/  STS.U8 [R88+UR14+0x2800], R7 ;  /* 0x0028000758007988 */ /* 0x0005e8000800000e */
[----:B------:R-:W-:Y:S04]  /*3330*/  STS.U8 [R88+UR14+0x2c00], R8 ;  /* 0x002c000858007988 */ /* 0x000fe8000800000e */
[----:B------:R1:W-:Y:S04]  /*3340*/  STS.U8 [R88+UR14+0x3000], R9 ;  /* 0x0030000958007988 */ /* 0x0003e8000800000e */
[----:B----4-:R4:W-:Y:S01]  /*3350*/  STS.U8 [R88+UR14+0x3400], R10 ;  /* 0x0034000a58007988 */ /* 0x0109e2000800000e */
[----:B0-----:R-:W-:-:S03]  /*3360*/  LOP3.LUT R6, R85, 0x7f, RZ, 0xc0, !PT ;  /* 0x0000007f55067812 */ /* 0x001fc600078ec0ff */
[----:B------:R4:W-:Y:S04]  /*3370*/  STL.64 [R1+0x120], R78 ;  /* 0x0001204e01007387 */ /* 0x0009e80000100a00 */
[----:B------:R4:W-:Y:S01]  /*3380*/  STL.64 [R1+0x10], R74 ;  /* 0x0000104a01007387 */ /* 0x0009e20000100a00 */
[----:B------:R-:W-:-:S04]  /*3390*/  @!UP0 UIADD3 UR4, UPT, UPT, -UR5, 0x100000, URZ ;  /* 0x0010000005048890 */ /* 0x000fc8000fffe1ff */
[----:B------:R-:W-:Y:S02]  /*33a0*/  @!UP0 USHF.L.U32 UR5, UR4, 0xb, URZ ;  /* 0x0000000b04058899 */ /* 0x000fe400080006ff */
[----:B------:R-:W-:Y:S01]  /*33b0*/  @!UP0 USHF.L.U32 UR4, UR4, 0x1, URZ ;  /* 0x0000000104048899 */ /* 0x000fe200080006ff */
[----:B------:R-:W-:Y:S02]  /*33c0*/  ISETP.EQ.U32.AND P3, PT, RZ, UR11, P2 ;  /* 0x0000000bff007c0c */ /* 0x000fe40009762070 */
[C---:B--2---:R-:W-:Y:S02]  /*33d0*/  LOP3.LUT R7, R6.reuse, 0x40, RZ, 0x3c, !PT ;  /* 0x0000004006077812 */ /* 0x044fe400078e3cff */
[C---:B-1----:R-:W-:Y:S02]  /*33e0*/  LOP3.LUT R9, R6.reuse, 0x50, RZ, 0x3c, !PT ;  /* 0x0000005006097812 */ /* 0x042fe400078e3cff */
[C---:B------:R-:W-:Y:S02]  /*33f0*/  LOP3.LUT R4, R6.reuse, 0x60, RZ, 0x3c, !PT ;  /* 0x0000006006047812 */ /* 0x040fe400078e3cff */
[----:B------:R-:W-:Y:S01]  /*3400*/  LOP3.LUT R6, R6, 0x70, RZ, 0x3c, !PT ;  /* 0x0000007006067812 */ /* 0x000fe200078e3cff */
[----:B------:R-:W-:Y:S01]  /*3410*/  VOTEU.ALL UP1, P1 ;  /* 0x0000000000ff7886 */ /* 0x000fe20000820000 */
[----:B------:R-:W-:-:S02]  /*3420*/  UIADD3 UR10, UPT, UPT, UR14, 0x4000, URZ ;  /* 0x000040000e0a7890 */ /* 0x000fc4000fffe0ff */
[----:B------:R-:W-:Y:S01]  /*3430*/  UIADD3 UR16, UPT, UPT, UR12, 0x100000, URZ ;  /* 0x001000000c107890 */ /* 0x000fe2000fffe0ff */
[----:B---3--:R4:W-:Y:S04]  /*3440*/  STS.U8 [R88+UR14+0x3800], R11 ;  /* 0x0038000b58007988 */ /* 0x0089e8000800000e */
[----:B------:R4:W-:Y:S04]  /*3450*/  STS.U8 [R88+UR14+0x3c00], R12 ;  /* 0x003c000c58007988 */ /* 0x0009e8000800000e */
        /* <DEDUP_REMOVED lines=55> */
[----:B------:R4:W-:Y:S01]  /*37d0*/  STS.U8 [R6+UR14+0x3f80], R5 ;  /* 0x003f800506007988 */ /* 0x0009e2000800000e */
[----:B------:R0:W-:Y:S06]  /*37e0*/  MEMBAR.ALL.CTA ;  /* 0x0000000000007992 */ /* 0x0001ec0000008000 */
[----:B0-----:R-:W-:Y:S04]  /*37f0*/  FENCE.VIEW.ASYNC.S ;  /* 0x00000000000073c6 */ /* 0x001fe80000000000 */
[----:B------:R-:W0:Y:S02]  /*3800*/  FENCE.VIEW.ASYNC.S ;  /* 0x00000000000073c6 */ /* 0x000e240000000000 */
[----:B0-----:R4:W0:Y:S02]  /*3810*/  @!UP1 SYNCS.EXCH.64 URZ, [UR14+0x4000], UR4 ;  /* 0x004000040eff95b2 */ /* 0x0018240008000100 */
[----:B0-----:R-:W-:Y:S06]  /*3820*/  BAR.SYNC.DEFER_BLOCKING 0x0 ;  /* 0x0000000000007b1d */ /* 0x001fec0000010000 */
[----:B----4-:R-:W-:Y:S05]  /*3830*/  @!P3 BRA `(.L_x_6) ;  /* 0x000000000084b947 */ /* 0x010fea0003800000 */
[----:B------:R-:W-:Y:S02]  /*3840*/  UIADD3 UR4, UPT, UPT, UR14, 0x2000, URZ ;  /* 0x000020000e047890 */ /* 0x000fe4000fffe0ff */
[----:B------:R-:W-:Y:S02]  /*3850*/  USHF.R.U32.HI UR6, URZ, 0x4, UR14 ;  /* 0x00000004ff067899 */ /* 0x000fe4000801160e */
[----:B------:R-:W-:Y:S02]  /*3860*/  USHF.R.U32.HI UR4, URZ, 0x4, UR4 ;  /* 0x00000004ff047899 */ /* 0x000fe40008011604 */
[----:B------:R-:W-:Y:S02]  /*3870*/  USGXT.U32 UR6, UR6, 0xe ;  /* 0x0000000e0606789a */ /* 0x000fe40008000000 */
[----:B------:R-:W-:Y:S02]  /*3880*/  USGXT.U32 UR8, UR4, 0xe ;  /* 0x0000000e0408789a */ /* 0x000fe40008000000 */
[----:B------:R-:W-:-:S02]  /*3890*/  UIADD3 UR26, UP1, UPT, UR6, 0x80, URZ ;  /* 0x00000080061a7890 */ /* 0x000fc4000ff3e0ff */
[----:B------:R-:W-:Y:S01]  /*38a0*/  UIADD3 UR28, UP2, UPT, UR8, 0x2, URZ ;  /* 0x00000002081c7890 */ /* 0x000fe2000ff5e0ff */
[----:B------:R-:W-:Y:S01]  /*38b0*/  UMOV UR4, URZ ;  /* 0x000000ff00047c82 */ /* 0x000fe20008000000 */
[----:B------:R-:W-:Y:S01]  /*38c0*/  UMOV UR32, 0x0 ;  /* 0x0000000000207882 */ /* 0x000fe20000000000 */
[----:B------:R-:W-:Y:S02]  /*38d0*/  UIADD3.X UR27, UPT, UPT, UR4, -0x7fffbfe0, URZ, UP1, !UPT ;  /* 0x80004020041b7890 */ /* 0x000fe40008ffe4ff */
[----:B------:R-:W-:Y:S02]  /*38e0*/  UIADD3.X UR29, UPT, UPT, UR4, 0x40004040, URZ, UP2, !UPT ;  /* 0x40004040041d7890 */ /* 0x000fe400097fe4ff */
[----:B------:R-:W-:Y:S02]  /*38f0*/  UIADD3.64 UR18, UPT, UPT, UR26, 0x80, URZ ;  /* 0x000000801a127897 */ /* 0x000fe4000fffe0ff */
[----:B------:R-:W-:Y:S02]  /*3900*/  UIADD3.64 UR20, UPT, UPT, UR28, 0x2, URZ ;  /* 0x000000021c147897 */ /* 0x000fe4000fffe0ff */
[----:B------:R-:W-:-:S02]  /*3910*/  UIADD3.64 UR22, UPT, UPT, UR26, 0x100, URZ ;  /* 0x000001001a167897 */ /* 0x000fc4000fffe0ff */
[----:B------:R-:W-:Y:S01]  /*3920*/  UIADD3.64 UR24, UPT, UPT, UR28, 0x4, URZ ;  /* 0x000000041c187897 */ /* 0x000fe2000fffe0ff */
[----:B------:R-:W-:Y:S01]  /*3930*/  UMOV UR33, 0x4108010 ;  /* 0x0410801000217882 */ /* 0x000fe20000000000 */
[----:B------:R-:W-:Y:S01]  /*3940*/  UMOV UR7, 0x80004020 ;  /* 0x8000402000077882 */ /* 0x000fe20000000000 */
[----:B------:R-:W-:Y:S01]  /*3950*/  UMOV UR9, 0x40004040 ;  /* 0x4000404000097882 */ /* 0x000fe20000000000 */
[----:B------:R-:W-:Y:S01]  /*3960*/  UMOV UR34, 0x0 ;  /* 0x0000000000227882 */ /* 0x000fe20000000000 */
[----:B------:R-:W-:Y:S01]  /*3970*/  UMOV UR35, 0x4108010 ;  /* 0x0410801000237882 */ /* 0x000fe20000000000 */
[----:B------:R-:W-:Y:S01]  /*3980*/  UMOV UR36, 0x0 ;  /* 0x0000000000247882 */ /* 0x000fe20000000000 */
[----:B------:R-:W-:Y:S01]  /*3990*/  UMOV UR37, 0x4108010 ;  /* 0x0410801000257882 */ /* 0x000fe20000000000 */
[----:B------:R-:W-:Y:S01]  /*39a0*/  UMOV UR4, UR10 ;  /* 0x0000000a00047c82 */ /* 0x000fe20008000000 */
[----:B------:R-:W-:Y:S01]  /*39b0*/  UMOV UR5, URZ ;  /* 0x000000ff00057c82 */ /* 0x000fe20008000000 */
[----:B------:R0:W-:Y:S01]  /*39c0*/  UTCQMMA gdesc[UR6], gdesc[UR8], tmem[UR16], tmem[UR32], idesc[UR33], !UPT ;  /* 0x00ff2008060075ea */ /* 0x0001e2000f800310 */
[----:B------:R-:W-:Y:S01]  /*39d0*/  UMOV UR38, 0x0 ;  /* 0x0000000000267882 */ /* 0x000fe20000000000 */
[----:B------:R-:W-:Y:S01]  /*39e0*/  UMOV UR39, 0x4108010 ;  /* 0x0410801000277882 */ /* 0x000fe20000000000 */
[----:B------:R0:W-:Y:S01]  /*39f0*/  UTCQMMA gdesc[UR26], gdesc[UR28], tmem[UR16], tmem[UR34], idesc[UR35], UPT ;  /* 0x00ff221c1a0075ea */ /* 0x0001e2000b800310 */
[----:B------:R-:W-:Y:S01]  /*3a00*/  UMOV UR4, UR4 ;  /* 0x0000000400047c82 */ /* 0x000fe20008000000 */
[----:B------:R0:W-:Y:S01]  /*3a10*/  UTCQMMA gdesc[UR18], gdesc[UR20], tmem[UR16], tmem[UR36], idesc[UR37], UPT ;  /* 0x00ff2414120075ea */ /* 0x0001e2000b800310 */
[----:B------:R0:W-:Y:S01]  /*3a20*/  UTCQMMA gdesc[UR22], gdesc[UR24], tmem[UR16], tmem[UR38], idesc[UR39], UPT ;  /* 0x00ff2618160075ea */ /* 0x0001e2000b800310 */
[----:B------:R0:W-:Y:S01]  /*3a30*/  UTCBAR [UR4], URZ ;  /* 0x000000ff040073e9 */ /* 0x0001e200080000ff */
[----:B------:R-:W-:Y:S01]  /*3a40*/  NOP ;  /* 0x0000000000007918 */ /* 0x000fe20000000000 */
.L_x_6:
[----:B------:R-:W-:Y:S05]  /*3a50*/  @!P2 BRA `(.L_x_7) ;  /* 0x000000000008a947 */ /* 0x000fea0003800000 */
[----:B------:R-:W1:Y:S02]  /*3a60*/  SYNCS.PHASECHK.TRANS64.TRYWAIT P4, [UR14+0x4000], RZ ;  /* 0x004000ffff0075a7 */ /* 0x000e64000808110e */
[----:B-1----:R-:W-:Y:S05]  /*3a70*/  @!P4 BRA `(.L_x_8) ;  /* 0x000000a400a8c947 */ /* 0x002fea0003800000 */
.L_x_7:
[----:B------:R-:W-:Y:S06]  /*3a80*/  BAR.SYNC.DEFER_BLOCKING 0x0 ;  /* 0x0000000000007b1d */ /* 0x000fec0000010000 */
[----:B------:R-:W1:Y:S02]  /*3a90*/  LDCU UR5, c[0x0][0x3a8] ;  /* 0x00007500ff0577ac */ /* 0x000e640008000800 */
[----:B------:R-:W2:Y:S01]  /*3aa0*/  LDC R42, c[0x0][0x3d8] ;  /* 0x0000f600ff2a7b82 */ /* 0x000ea20000000800 */
[----:B------:R-:W-:Y:S01]  /*3ab0*/  LDTM.16dp32bit_t0_t15.x32 R4, tmem[UR15+0x100000] ;  /* 0x1000000f000479ee */ /* 0x000fe20008a80000 */
[----:B------:R-:W1:Y:S01]  /*3ac0*/  LDTM.16dp32bit_t16_t31.x32 R4, tmem[UR15+0x100020] ;  /* 0x1000200f000479ee */ /* 0x000e620008aa0000 */
[----:B------:R-:W-:Y:S01]  /*3ad0*/  STL [R1+0x158], R208 ;  /* 0x000158d001007387 */ /* 0x000fe20000100800 */
[----:B0-----:R-:W0:Y:S03]  /*3ae0*/  LDCU UR4, c[0x0][0x3a8] ;  /* 0x00007500ff0477ac */ /* 0x001e260008000800 */
[----:B------:R-:W-:Y:S01]  /*3af0*/  STL [R1+0x154], R207 ;  /* 0x000154cf01007387 */ /* 0x000fe20000100800 */
[----:B------:R-:W3:Y:S01]  /*3b00*/  LDCU UR6, c[0x0][0x3d8] ;  /* 0x00007b00ff0677ac */ /* 0x000ee20008000800 */
[----:B------:R-:W4:Y:S02]  /*3b10*/  LDC R50, c[0x0][0x3d8] ;  /* 0x0000f600ff327b82 */ /* 0x000f240000000800 */
[----:B------:R-:W-:Y:S01]  /*3b20*/  STL [R1+0x150], R206 ;  /* 0x000150ce01007387 */ /* 0x000fe20000100800 */
[----:B------:R-:W2:Y:S03]  /*3b30*/  LDCU UR7, c[0x0][0x3d8] ;  /* 0x00007b00ff0777ac */ /* 0x000ea60008000800 */
[----:B------:R-:W-:Y:S01]  /*3b40*/  STL [R1+0x14c], R3 ;  /* 0x00014c0301007387 */ /* 0x000fe20000100800 */
[----:B------:R-:W2:Y:S01]  /*3b50*/  LDCU UR8, c[0x0][0x3d8] ;  /* 0x00007b00ff0877ac */ /* 0x000ea20008000800 */
[----:B------:R-:W2:Y:S02]  /*3b60*/  LDC R56, c[0x0][0x3d8] ;  /* 0x0000f600ff387b82 */ /* 0x000ea40000000800 */
[----:B------:R-:W-:Y:S01]  /*3b70*/  STL [R1+0x148], R2 ;  /* 0x0001480201007387 */ /* 0x000fe20000100800 */
[----:B------:R-:W2:Y:S01]  /*3b80*/  LDCU UR9, c[0x0][0x3d8] ;  /* 0x00007b00ff0977ac */ /* 0x000ea20008000800 */
[----:B------:R-:W2:Y:S04]  /*3b90*/  LDCU UR18, c[0x0][0x3d8] ;  /* 0x00007b00ff1277ac */ /* 0x000ea80008000800 */
[----:B------:R-:W2:Y:S01]  /*3ba0*/  LDC R46, c[0x0][0x3d8] ;  /* 0x0000f600ff2e7b82 */ /* 0x000ea20000000800 */
[----:B-1----:R-:W-:Y:S01]  /*3bb0*/  FMUL R41, R6, UR5 ;  /* 0x0000000506297c20 */ /* 0x002fe20008400000 */
[----:B------:R-:W-:Y:S01]  /*3bc0*/  FMUL R40, R4, UR5 ;  /* 0x0000000504287c20 */ /* 0x000fe20008400000 */
[----:B------:R-:W-:Y:S01]  /*3bd0*/  FMUL R39, R5, UR5 ;  /* 0x0000000505277c20 */ /* 0x000fe20008400000 */
[----:B0-----:R-:W-:Y:S01]  /*3be0*/  FMUL R37, R7, UR4 ;  /* 0x0000000407257c20 */ /* 0x001fe20008400000 */
[----:B------:R-:W-:Y:S01]  /*3bf0*/  FMUL R38, R8, UR5 ;  /* 0x0000000508267c20 */ /* 0x000fe20008400000 */
[----:B------:R-:W0:Y:S02]  /*3c00*/  LDCU UR19, c[0x0][0x3d8] ;  /* 0x00007b00ff1377ac */ /* 0x000e240008000800 */
[----:B------:R-:W-:Y:S01]  /*3c10*/  FMNMX3 R41, R40, R39, R41, !PT ;  /* 0x0000002728297276 */ /* 0x000fe20007800029 */
[----:B------:R-:W-:Y:S01]  /*3c20*/  FMUL R39, R9, UR5 ;  /* 0x0000000509277c20 */ /* 0x000fe20008400000 */
[----:B------:R-:W-:Y:S01]  /*3c30*/  FMUL R40, R10, UR5 ;  /* 0x000000050a287c20 */ /* 0x000fe20008400000 */
[----:B------:R-:W1:Y:S01]  /*3c40*/  LDC R55, c[0x0][0x3d8] ;  /* 0x0000f600ff377b82 */ /* 0x000e620000000800 */
[----:B------:R-:W-:Y:S01]  /*3c50*/  FMNMX3 R41, R41, R37, R38, !PT ;  /* 0x0000002529297276 */ /* 0x000fe20007800026 */
[----:B------:R-:W-:Y:S01]  /*3c60*/  FMUL R37, R11, UR5 ;  /* 0x000000050b257c20 */ /* 0x000fe20008400000 */
[----:B------:R-:W-:-:S02]  /*3c70*/  FMUL R38, R12, UR5 ;  /* 0x000000050c267c20 */ /* 0x000fc40008400000 */
[----:B------:R-:W-:Y:S01]  /*3c80*/  FMNMX3 R41, R41, R39, R40, !PT ;  /* 0x0000002729297276 */ /* 0x000fe20007800028 */
[----:B------:R-:W-:Y:S01]  /*3c90*/  FMUL R39, R13, UR5 ;  /* 0x000000050d277c20 */ /* 0x000fe20008400000 */
[----:B------:R-:W-:Y:S01]  /*3ca0*/  FMUL R40, R14, UR5 ;  /* 0x000000050e287c20 */ /* 0x000fe20008400000 */
[----:B------:R-:W0:Y:S01]  /*3cb0*/  LDC R58, c[0x0][0x3d8] ;  /* 0x0000f600ff3a7b82 */ /* 0x000e220000000800 */
[----:B------:R-:W-:Y:S01]  /*3cc0*/  FMNMX3 R41, R41, R37, R38, !PT ;  /* 0x0000002529297276 */ /* 0x000fe20007800026 */
[----:B------:R-:W-:Y:S01]  /*3cd0*/  FMUL R37, R15, UR5 ;  /* 0x000000050f257c20 */ /* 0x000fe20008400000 */
[----:B------:R-:W-:Y:S02]  /*3ce0*/  FMUL R38, R16, UR5 ;  /* 0x0000000510267c20 */ /* 0x000fe40008400000 */
[----:B------:R-:W-:Y:S01]  /*3cf0*/  FMNMX3 R41, R41, R39, R40, !PT ;  /* 0x0000002729297276 */ /* 0x000fe20007800028 */
[----:B------:R-:W-:Y:S01]  /*3d00*/  FMUL R39, R17, UR5 ;  /* 0x0000000511277c20 */ /* 0x000fe20008400000 */
[----:B------:R-:W-:Y:S01]  /*3d10*/  FMUL R40, R18, UR5 ;  /* 0x0000000512287c20 */ /* 0x000fe20008400000 */
[----:B------:R-:W0:Y:S01]  /*3d20*/  LDC R48, c[0x0][0x3d8] ;  /* 0x0000f600ff307b82 */ /* 0x000e220000000800 */
        /* <DEDUP_REMOVED lines=27> */
[----:B------:R-:W0:Y:S01]  /*3ee0*/  @!P1 SYNCS.CCTL.IV [UR14+0x4000] ;  /* 0x00400000ff0099b1 */ /* 0x000e22000800000e */
[----:B------:R-:W-:Y:S01]  /*3ef0*/  FMNMX3 R38, R41, R37, R38, !PT ;  /* 0x0000002529267276 */ /* 0x000fe20007800026 */
[----:B------:R-:W-:Y:S01]  /*3f00*/  FMUL R37, R35, UR5 ;  /* 0x0000000523257c20 */ /* 0x000fe20008400000 */
[----:B------:R-:W-:-:S02]  /*3f10*/  NOP ;  /* 0x0000000000007918 */ /* 0x000fc40000000000 */
[----:B------:R-:W-:Y:S01]  /*3f20*/  FMNMX3 R38, R38, R39, R40, !PT ;  /* 0x0000002726267276 */ /* 0x000fe20007800028 */
[----:B------:R-:W0:Y:S03]  /*3f30*/  LDC R41, c[0x0][0x3d8] ;  /* 0x0000f600ff297b82 */ /* 0x000e260000000800 */
[----:B------:R-:W-:-:S05]  /*3f40*/  FMNMX R37, R37, R38, !PT ;  /* 0x0000002625257209 */ /* 0x000fca0007800000 */
[----:B------:R-:W1:Y:S01]  /*3f50*/  SHFL.BFLY PT, R156, R37, 0x10, 0x1f ;  /* 0x0e001f00259c7f89 */ /* 0x000e6200000e0000 */
[----:B------:R-:W0:Y:S08]  /*3f60*/  LDC R38, c[0x0][0x3d8] ;  /* 0x0000f600ff267b82 */ /* 0x000e300000000800 */
[----:B------:R-:W0:Y:S08]  /*3f70*/  LDC R39, c[0x0][0x3d8] ;  /* 0x0000f600ff277b82 */ /* 0x000e300000000800 */
[----:B------:R-:W0:Y:S01]  /*3f80*/  LDC R74, c[0x0][0x3d8] ;  /* 0x0000f600ff4a7b82 */ /* 0x000e220000000800 */
[----:B-1----:R-:W-:-:S07]  /*3f90*/  FMNMX3 R156, R37, -INF , R156, !PT ;  /* 0xff800000259c7876 */ /* 0x002fce000780009c */
[----:B------:R-:W1:Y:S01]  /*3fa0*/  LDC R37, c[0x0][0x3d8] ;  /* 0x0000f600ff257b82 */ /* 0x000e620000000800 */
[--C-:B------:R-:W-:Y:S01]  /*3fb0*/  FFMA R4, R4, UR5, -R156.reuse ;  /* 0x0000000504047c23 */ /* 0x100fe2000800089c */
[--C-:B------:R-:W-:Y:S01]  /*3fc0*/  FFMA R5, R5, UR5, -R156.reuse ;  /* 0x0000000505057c23 */ /* 0x100fe2000800089c */
[--C-:B------:R-:W-:Y:S01]  /*3fd0*/  FFMA R6, R6, UR5, -R156.reuse ;  /* 0x0000000506067c23 */ /* 0x100fe2000800089c */
[--C-:B------:R-:W-:Y:S01]  /*3fe0*/  FFMA R7, R7, UR5, -R156.reuse ;  /* 0x0000000507077c23 */ /* 0x100fe2000800089c */
[----:B------:R-:W-:Y:S01]  /*3ff0*/  FMUL R4, R4, 1.4426950216293334961 ;  /* 0x3fb8aa3b04047820 */ /* 0x000fe20000400000 */
[----:B------:R-:W-:Y:S01]  /*4000*/  FMUL R5, R5, 1.4426950216293334961 ;  /* 0x3fb8aa3b05057820 */ /* 0x000fe20000400000 */
[----:B------:R-:W-:Y:S01]  /*4010*/  FMUL R6, R6, 1.4426950216293334961 ;  /* 0x3fb8aa3b06067820 */ /* 0x000fe20000400000 */
[----:B------:R-:W-:Y:S01]  /*4020*/  FMUL R7, R7, 1.4426950216293334961 ;  /* 0x3fb8aa3b07077820 */ /* 0x000fe20000400000 */
[----:B------:R-:W-:Y:S01]  /*4030*/  MUFU.EX2 R3, R4 ;  /* 0x0000000400037308 */ /* 0x000fe20000000800 */
[--C-:B------:R-:W-:Y:S01]  /*4040*/  FFMA R8, R8, UR5, -R156.reuse ;  /* 0x0000000508087c23 */ /* 0x100fe2000800089c */
[--C-:B------:R-:W-:Y:S01]  /*4050*/  FFMA R9, R9, UR5, -R156.reuse ;  /* 0x0000000509097c23 */ /* 0x100fe2000800089c */
[--C-:B------:R-:W-:Y:S01]  /*4060*/  FFMA R10, R10, UR5, -R156.reuse ;  /* 0x000000050a0a7c23 */ /* 0x100fe2000800089c */
[--C-:B------:R-:W-:Y:S01]  /*4070*/  FFMA R11, R11, UR5, -R156.reuse ;  /* 0x000000050b0b7c23 */ /* 0x100fe2000800089c */
[----:B------:R-:W-:Y:S01]  /*4080*/  FMUL R8, R8, 1.4426950216293334961 ;  /* 0x3fb8aa3b08087820 */ /* 0x000fe20000400000 */
[----:B------:R-:W-:Y:S01]  /*4090*/  FMUL R9, R9, 1.4426950216293334961 ;  /* 0x3fb8aa3b09097820 */ /* 0x000fe20000400000 */
[----:B------:R-:W-:Y:S01]  /*40a0*/  FMUL R10, R10, 1.4426950216293334961 ;  /* 0x3fb8aa3b0a0a7820 */ /* 0x000fe20000400000 */
[----:B------:R-:W0:Y:S01]  /*40b0*/  MUFU.EX2 R206, R5 ;  /* 0x0000000500ce7308 */ /* 0x000e220000000800 */
[----:B------:R-:W-:Y:S01]  /*40c0*/  FMUL R11, R11, 1.4426950216293334961 ;  /* 0x3fb8aa3b0b0b7820 */ /* 0x000fe20000400000 */
[--C-:B------:R-:W-:Y:S01]  /*40d0*/  FFMA R12, R12, UR5, -R156.reuse ;  /* 0x000000050c0c7c23 */ /* 0x100fe2000800089c */
[--C-:B------:R-:W-:Y:S01]  /*40e0*/  FFMA R13, R13, UR5, -R156.reuse ;  /* 0x000000050d0d7c23 */ /* 0x100fe2000800089c */
[--C-:B------:R-:W-:Y:S01]  /*40f0*/  FFMA R14, R14, UR5, -R156.reuse ;  /* 0x000000050e0e7c23 */ /* 0x100fe2000800089c */
[--C-:B------:R-:W-:Y:S01]  /*4100*/  FFMA R15, R15, UR5, -R156.reuse ;  /* 0x000000050f0f7c23 */ /* 0x100fe2000800089c */
[----:B------:R-:W-:Y:S01]  /*4110*/  FMUL R12, R12, 1.4426950216293334961 ;  /* 0x3fb8aa3b0c0c7820 */ /* 0x000fe20000400000 */
[----:B------:R-:W-:Y:S01]  /*4120*/  FMUL R13, R13, 1.4426950216293334961 ;  /* 0x3fb8aa3b0d0d7820 */ /* 0x000fe20000400000 */
[----:B------:R-:W2:Y:S01]  /*4130*/  MUFU.EX2 R6, R6 ;  /* 0x0000000600067308 */ /* 0x000ea20000000800 */
[----:B------:R-:W-:Y:S01]  /*4140*/  FMUL R14, R14, 1.4426950216293334961 ;  /* 0x3fb8aa3b0e0e7820 */ /* 0x000fe20000400000 */
[----:B------:R-:W-:Y:S01]  /*4150*/  FMUL R15, R15, 1.4426950216293334961 ;  /* 0x3fb8aa3b0f0f7820 */ /* 0x000fe20000400000 */
[--C-:B------:R-:W-:Y:S01]  /*4160*/  FFMA R16, R16, UR5, -R156.reuse ;  /* 0x0000000510107c23 */ /* 0x100fe2000800089c */
[--C-:B------:R-:W-:Y:S01]  /*4170*/  FFMA R17, R17, UR5, -R156.reuse ;  /* 0x0000000511117c23 */ /* 0x100fe2000800089c */
[--C-:B------:R-:W-:Y:S01]  /*4180*/  FFMA R18, R18, UR5, -R156.reuse ;  /* 0x0000000512127c23 */ /* 0x100fe2000800089c */
[----:B------:R-:W-:Y:S01]  /*4190*/  FFMA R19, R19, UR5, -R156 ;  /* 0x0000000513137c23 */ /* 0x000fe2000800089c */
[----:B------:R-:W-:Y:S01]  /*41a0*/  FMUL R16, R16, 1.4426950216293334961 ;  /* 0x3fb8aa3b10107820 */ /* 0x000fe20000400000 */
[----:B------:R-:W1:Y:S01]  /*41b0*/  MUFU.EX2 R65, R7 ;  /* 0x0000000700417308 */ /* 0x000e620000000800 */
[----:B0-----:R-:W-:Y:S01]  /*41c0*/  FADD R5, R3, R206 ;  /* 0x000000ce03057221 */ /* 0x001fe20000000000 */
[----:B------:R-:W-:Y:S01]  /*41d0*/  FMUL R17, R17, 1.4426950216293334961 ;  /* 0x3fb8aa3b11117820 */ /* 0x000fe20000400000 */
[----:B------:R-:W-:Y:S01]  /*41e0*/  FMUL R18, R18, 1.4426950216293334961 ;  /* 0x3fb8aa3b12127820 */ /* 0x000fe20000400000 */
[----:B------:R-:W-:Y:S01]  /*41f0*/  FMUL R19, R19, 1.4426950216293334961 ;  /* 0x3fb8aa3b13137820 */ /* 0x000fe20000400000 */
[--C-:B------:R-:W-:Y:S01]  /*4200*/  FFMA R20, R20, UR5, -R156.reuse ;  /* 0x0000000514147c23 */ /* 0x100fe2000800089c */
[--C-:B------:R-:W-:Y:S01]  /*4210*/  FFMA R21, R21, UR5, -R156.reuse ;  /* 0x0000000515157c23 */ /* 0x100fe2000800089c */
[--C-:B------:R-:W-:Y:S01]  /*4220*/  FFMA R22, R22, UR5, -R156.reuse ;  /* 0x0000000516167c23 */ /* 0x100fe2000800089c */
[----:B------:R-:W0:Y:S01]  /*4230*/  MUFU.EX2 R252, R8 ;  /* 0x0000000800fc7308 */ /* 0x000e220000000800 */
[----:B--2---:R-:W-:Y:S01]  /*4240*/  FADD R4, R6, R5 ;  /* 0x0000000506047221 */ /* 0x004fe20000000000 */
[----:B------:R-:W-:Y:S01]  /*4250*/  FMUL R20, R20, 1.4426950216293334961 ;  /* 0x3fb8aa3b14147820 */ /* 0x000fe20000400000 */
[----:B------:R-:W-:Y:S01]  /*4260*/  FMUL R21, R21, 1.4426950216293334961 ;  /* 0x3fb8aa3b15157820 */ /* 0x000fe20000400000 */
[----:B------:R-:W-:Y:S01]  /*4270*/  FMUL R22, R22, 1.4426950216293334961 ;  /* 0x3fb8aa3b16167820 */ /* 0x000fe20000400000 */
[--C-:B------:R-:W-:Y:S01]  /*4280*/  FFMA R23, R23, UR5, -R156.reuse ;  /* 0x0000000517177c23 */ /* 0x100fe2000800089c */
[--C-:B------:R-:W-:Y:S01]  /*4290*/  FFMA R24, R24, UR5, -R156.reuse ;  /* 0x0000000518187c23 */ /* 0x100fe2000800089c */
[----:B------:R-:W-:Y:S01]  /*42a0*/  FFMA R25, R25, UR5, -R156 ;  /* 0x0000000519197c23 */ /* 0x000fe2000800089c */
[----:B------:R2:W3:Y:S01]  /*42b0*/  MUFU.EX2 R2, R9 ;  /* 0x0000000900027308 */ /* 0x0004e20000000800 */
[----:B-1----:R-:W-:Y:S01]  /*42c0*/  FADD R4, R65, R4 ;  /* 0x0000000441047221 */ /* 0x002fe20000000000 */
[--C-:B------:R-:W-:Y:S01]  /*42d0*/  FFMA R26, R26, UR5, -R156.reuse ;  /* 0x000000051a1a7c23 */ /* 0x100fe2000800089c */
[--C-:B------:R-:W-:Y:S01]  /*42e0*/  FFMA R27, R27, UR5, -R156.reuse ;  /* 0x000000051b1b7c23 */ /* 0x100fe2000800089c */
[--C-:B------:R-:W-:Y:S01]  /*42f0*/  FFMA R186, R34, UR5, -R156.reuse ;  /* 0x0000000522ba7c23 */ /* 0x100fe2000800089c */
[----:B------:R-:W-:Y:S01]  /*4300*/  FFMA R63, R35, UR5, -R156 ;  /* 0x00000005233f7c23 */ /* 0x000fe2000800089c */
[----:B------:R-:W-:Y:S01]  /*4310*/  F2FP.SATFINITE.E4M3.F32.PACK_AB_MERGE_C R65, R65, R6, RZ ;  /* 0x000000064141723e */ /* 0x000fe200048070ff */
[----:B------:R-:W-:Y:S01]  /*4320*/  FMUL R23, R23, 1.4426950216293334961 ;  /* 0x3fb8aa3b17177820 */ /* 0x000fe20000400000 */
[----:B------:R-:W1:Y:S01]  /*4330*/  MUFU.EX2 R10, R10 ;  /* 0x0000000a000a7308 */ /* 0x000e620000000800 */
[----:B0-----:R-:W-:Y:S01]  /*4340*/  FADD R4, R252, R4 ;  /* 0x00000004fc047221 */ /* 0x001fe20000000000 */
[----:B--2---:R-:W-:Y:S01]  /*4350*/  FFMA R9, R32, UR5, -R156 ;  /* 0x0000000520097c23 */ /* 0x004fe2000800089c */
[----:B------:R-:W-:Y:S01]  /*4360*/  FMUL R24, R24, 1.4426950216293334961 ;  /* 0x3fb8aa3b18187820 */ /* 0x000fe20000400000 */
[----:B------:R-:W0:Y:S01]  /*4370*/  LDC R35, c[0x0][0x3d8] ;  /* 0x0000f600ff237b82 */ /* 0x000e220000000800 */
[----:B------:R-:W-:Y:S01]  /*4380*/  FMUL R25, R25, 1.4426950216293334961 ;  /* 0x3fb8aa3b19197820 */ /* 0x000fe20000400000 */
[----:B------:R-:W-:Y:S01]  /*4390*/  FMUL R26, R26, 1.4426950216293334961 ;  /* 0x3fb8aa3b1a1a7820 */ /* 0x000fe20000400000 */
[----:B------:R-:W-:Y:S01]  /*43a0*/  FMUL R27, R27, 1.4426950216293334961 ;  /* 0x3fb8aa3b1b1b7820 */ /* 0x000fe20000400000 */
[----:B------:R-:W2:Y:S01]  /*43b0*/  MUFU.EX2 R11, R11 ;  /* 0x0000000b000b7308 */ /* 0x000ea20000000800 */
[----:B---3--:R-:W-:-:S03]  /*43c0*/  FADD R5, R2, R4 ;  /* 0x0000000402057221 */ /* 0x008fc60000000000 */
[----:B------:R-:W3:Y:S04]  /*43d0*/  LDC R72, c[0x0][0x3d8] ;  /* 0x0000f600ff487b82 */ /* 0x000ee80000000800 */
[----:B------:R-:W4:Y:S01]  /*43e0*/  MUFU.EX2 R207, R12 ;  /* 0x0000000c00cf7308 */ /* 0x000f220000000800 */
[----:B-1----:R-:W-:Y:S01]  /*43f0*/  FADD R4, R10, R5 ;  /* 0x000000050a047221 */ /* 0x002fe20000000000 */
[----:B------:R-:W-:Y:S02]  /*4400*/  FFMA R5, R28, UR5, -R156 ;  /* 0x000000051c057c23 */ /* 0x000fe4000800089c */
[----:B------:R-:W1:Y:S04]  /*4410*/  LDC R60, c[0x0][0x3d8] ;  /* 0x0000f600ff3c7b82 */ /* 0x000e680000000800 */
[----:B------:R4:W-:Y:S01]  /*4420*/  MUFU.EX2 R79, R13 ;  /* 0x0000000d004f7308 */ /* 0x0009e20000000800 */
[----:B--2---:R-:W-:Y:S01]  /*4430*/  FADD R7, R11, R4 ;  /* 0x000000040b077221 */ /* 0x004fe20000000000 */
[--C-:B------:R-:W-:Y:S01]  /*4440*/  FFMA R4, R29, UR5, -R156.reuse ;  /* 0x000000051d047c23 */ /* 0x100fe2000800089c */
[----:B------:R-:W-:Y:S01]  /*4450*/  F2FP.SATFINITE.E4M3.F32.PACK_AB_MERGE_C R64, R11, R10, RZ ;  /* 0x0000000a0b40723e */ /* 0x000fe200048070ff */
[----:B------:R-:W2:Y:S04]  /*4460*/  LDC R29, c[0x0][0x3d8] ;  /* 0x0000f600ff1d7b82 */ /* 0x000ea80000000800 */
[----:B------:R-:W-:Y:S01]  /*4470*/  MUFU.EX2 R14, R14 ;  /* 0x0000000e000e7308 */ /* 0x000fe20000000800 */
[----:B----4-:R-:W-:Y:S01]  /*4480*/  FADD R8, R207, R7 ;  /* 0x00000007cf087221 */ /* 0x010fe20000000000 */
[--C-:B------:R-:W-:Y:S01]  /*4490*/  FFMA R7, R31, UR5, -R156.reuse ;  /* 0x000000051f077c23 */ /* 0x100fe2000800089c */
[----:B------:R-:W-:Y:S01]  /*44a0*/  FFMA R13, R30, UR5, -R156 ;  /* 0x000000051e0d7c23 */ /* 0x000fe2000800089c */
[----:B------:R-:W4:Y:S04]  /*44b0*/  LDC R31, c[0x0][0x3d8] ;  /* 0x0000f600ff1f7b82 */ /* 0x000f280000000800 */
[----:B------:R-:W0:Y:S04]  /*44c0*/  MUFU.EX2 R15, R15 ;  /* 0x0000000f000f7308 */ /* 0x000e280000000800 */
[----:B------:R-:W1:Y:S04]  /*44d0*/  LDC R30, c[0x0][0x3d8] ;  /* 0x0000f600ff1e7b82 */ /* 0x000e680000000800 */
[----:B------:R-:W2:Y:S04]  /*44e0*/  MUFU.EX2 R84, R16 ;  /* 0x0000001000547308 */ /* 0x000ea80000000800 */
[----:B------:R-:W1:Y:S04]  /*44f0*/  LDC R62, c[0x0][0x3d8] ;  /* 0x0000f600ff3e7b82 */ /* 0x000e680000000800 */
[----:B------:R3:W2:Y:S01]  /*4500*/  MUFU.EX2 R85, R17 ;  /* 0x0000001100557308 */ /* 0x0006a20000000800 */
[----:B0-----:R-:W-:-:S03]  /*4510*/  F2FP.SATFINITE.E4M3.F32.PACK_AB_MERGE_C R66, R15, R14, RZ ;  /* 0x0000000e0f42723e */ /* 0x001fc600048070ff */
[----:B------:R-:W0:Y:S04]  /*4520*/  LDC R78, c[0x0][0x3d8] ;  /* 0x0000f600ff4e7b82 */ /* 0x000e280000000800 */
[----:B------:R-:W4:Y:S01]  /*4530*/  MUFU.EX2 R18, R18 ;  /* 0x0000001200127308 */ /* 0x000f220000000800 */
[----:B---3--:R-:W-:Y:S01]  /*4540*/  FADD R17, R79, R8 ;  /* 0x000000084f117221 */ /* 0x008fe20000000000 */
[----:B------:R-:W-:Y:S01]  /*4550*/  FFMA R8, R33, UR5, -R156 ;  /* 0x0000000521087c23 */ /* 0x000fe2000800089c */
[----:B------:R-:W3:Y:S01]  /*4560*/  LDCU.64 UR4, c[0x0][0x3d0] ;  /* 0x00007a00ff0477ac */ /* 0x000ee20008000a00 */
[----:B------:R-:W0:Y:S01]  /*4570*/  LDC R33, c[0x0][0x3d8] ;  /* 0x0000f600ff217b82 */ /* 0x000e220000000800 */
[----:B------:R-:W-:Y:S01]  /*4580*/  FADD R12, R14, R17 ;  /* 0x000000110e0c7221 */ /* 0x000fe20000000000 */
[----:B------:R-:W-:-:S02]  /*4590*/  IMAD R17, R36, R38, RZ ;  /* 0x0000002624117224 */ /* 0x000fc400078e02ff */
[----:B------:R-:W3:Y:S01]  /*45a0*/  MUFU.EX2 R19, R19 ;  /* 0x0000001300137308 */ /* 0x000ee20000000800 */
[----:B------:R-:W-:Y:S01]  /*45b0*/  FADD R12, R15, R12 ;  /* 0x0000000c0f0c7221 */ /* 0x000fe20000000000 */
[----:B------:R-:W-:Y:S02]  /*45c0*/  IMAD R43, R38, 0x2, R17 ;  /* 0x00000002262b7824 */ /* 0x000fe400078e0211 */
[----:B------:R-:W0:Y:S01]  /*45d0*/  LDC R14, c[0x0][0x3d8] ;  /* 0x0000f600ff0e7b82 */ /* 0x000e220000000800 */
[----:B--2---:R-:W-:Y:S01]  /*45e0*/  FADD R12, R84, R12 ;  /* 0x0000000c540c7221 */ /* 0x004fe20000000000 */
[----:B------:R-:W-:Y:S02]  /*45f0*/  IMAD R47, R38, 0x2, R43 ;  /* 0x00000002262f7824 */ /* 0x000fe400078e022b */
[----:B------:R-:W2:Y:S01]  /*4600*/  MUFU.EX2 R86, R20 ;  /* 0x0000001400567308 */ /* 0x000ea20000000800 */
[----:B------:R-:W-:Y:S01]  /*4610*/  FADD R11, R85, R12 ;  /* 0x0000000c550b7221 */ /* 0x000fe20000000000 */
[----:B------:R-:W-:-:S02]  /*4620*/  IMAD R42, R42, 0x2, R47 ;  /* 0x000000022a2a7824 */ /* 0x000fc400078e022f */
[----:B------:R-:W0:Y:S01]  /*4630*/  LDC R12, c[0x0][0x3d8] ;  /* 0x0000f600ff0c7b82 */ /* 0x000e220000000800 */
[----:B----4-:R-:W-:Y:S01]  /*4640*/  FADD R6, R18, R11 ;  /* 0x0000000b12067221 */ /* 0x010fe20000000000 */
[----:B---3--:R-:W-:Y:S01]  /*4650*/  IMAD R15, R0, UR5, RZ ;  /* 0x00000005000f7c24 */ /* 0x008fe2000f8e02ff */
[----:B------:R-:W-:Y:S01]  /*4660*/  UIMAD UR4, UR13, UR4, URZ ;  /* 0x000000040d0472a4 */ /* 0x000fe2000f8e02ff */
[----:B------:R3:W4:Y:S01]  /*4670*/  MUFU.EX2 R189, R21 ;  /* 0x0000001500bd7308 */ /* 0x0007220000000800 */
[C---:B------:R-:W-:Y:S01]  /*4680*/  F2FP.SATFINITE.E4M3.F32.PACK_AB_MERGE_C R67, R19.reuse, R18, RZ ;  /* 0x000000121343723e */ /* 0x040fe200048070ff */
[----:B------:R-:W-:Y:S01]  /*4690*/  FADD R6, R19, R6 ;  /* 0x0000000613067221 */ /* 0x000fe20000000000 */
[----:B------:R-:W-:Y:S01]  /*46a0*/  USHF.R.S32.HI UR5, URZ, 0x1f, UR4 ;  /* 0x0000001fff057899 */ /* 0x000fe20008011404 */
[----:B------:R-:W1:Y:S04]  /*46b0*/  LDC.64 R10, c[0x0][0x390] ;  /* 0x0000e400ff0a7b82 */ /* 0x000e680000000a00 */
[----:B------:R-:W0:Y:S01]  /*46c0*/  MUFU.EX2 R22, R22 ;  /* 0x0000001600167308 */ /* 0x000e220000000800 */
[----:B---3--:R-:W-:-:S02]  /*46d0*/  IMAD R21, R29, 0x2, R42 ;  /* 0x000000021d157824 */ /* 0x008fc400078e022a */
[----:B--2---:R-:W-:Y:S01]  /*46e0*/  FADD R6, R86, R6 ;  /* 0x0000000656067221 */ /* 0x004fe20000000000 */
[----:B------:R-:W2:Y:S04]  /*46f0*/  LDC R18, c[0x0][0x3d8] ;  /* 0x0000f600ff127b82 */ /* 0x000ea80000000800 */
[----:B------:R3:W0:Y:S01]  /*4700*/  MUFU.EX2 R19, R23 ;  /* 0x0000001700137308 */ /* 0x0006220000000800 */
[----:B----4-:R-:W-:Y:S01]  /*4710*/  FADD R29, R189, R6 ;  /* 0x00000006bd1d7221 */ /* 0x010fe20000000000 */
[----:B0-----:R-:W-:Y:S02]  /*4720*/  IMAD R59, R12, 0x2, R21 ;  /* 0x000000020c3b7824 */ /* 0x001fe400078e0215 */
[----:B------:R-:W0:Y:S04]  /*4730*/  LDC R20, c[0x0][0x3d8] ;  /* 0x0000f600ff147b82 */ /* 0x000e280000000800 */
[----:B------:R-:W4:Y:S01]  /*4740*/  MUFU.EX2 R188, R24 ;  /* 0x0000001800bc7308 */ /* 0x000f220000000800 */
[----:B------:R-:W-:-:S02]  /*4750*/  IMAD R50, R50, 0x2, R59 ;  /* 0x0000000232327824 */ /* 0x000fc400078e023b */
[----:B------:R-:W-:Y:S01]  /*4760*/  FADD R0, R22, R29 ;  /* 0x0000001d16007221 */ /* 0x000fe20000000000 */
[----:B-1----:R-:W-:Y:S01]  /*4770*/  IADD3 R70, P4, P5, R15, UR4, R10 ;  /* 0x000000040f467c10 */ /* 0x002fe2000fd9e00a */
[----:B---3--:R-:W-:Y:S01]  /*4780*/  IMAD R23, R31, 0x4, R50 ;  /* 0x000000041f177824 */ /* 0x008fe200078e0232 */
[----:B------:R-:W1:Y:S02]  /*4790*/  LDC R12, c[0x0][0x3d8] ;  /* 0x0000f600ff0c7b82 */ /* 0x000e640000000800 */
[----:B------:R3:W2:Y:S01]  /*47a0*/  MUFU.EX2 R187, R25 ;  /* 0x0000001900bb7308 */ /* 0x0006a20000000800 */
[----:B------:R-:W-:Y:S01]  /*47b0*/  IMAD R45, R14, 0x2, R23 ;  /* 0x000000020e2d7824 */ /* 0x000fe200078e0217 */
[----:B------:R-:W-:-:S06]  /*47c0*/  F2FP.SATFINITE.E4M3.F32.PACK_AB_MERGE_C R184, R19, R22, RZ ;  /* 0x0000001613b8723e */ /* 0x000fcc00048070ff */
[----:B------:R-:W2:Y:S01]  /*47d0*/  MUFU.EX2 R26, R26 ;  /* 0x0000001a001a7308 */ /* 0x000ea20000000800 */
[----:B---3--:R-:W-:Y:S01]  /*47e0*/  FADD R25, R19, R0 ;  /* 0x0000000013197221 */ /* 0x008fe20000000000 */
[----:B------:R-:W-:Y:S01]  /*47f0*/  IMAD R56, R56, 0x2, R45 ;  /* 0x0000000238387824 */ /* 0x000fe200078e022d */
[----:B------:R-:W-:Y:S01]  /*4800*/  SHF.R.S32.HI R0, RZ, 0x1f, R15 ;  /* 0x0000001fff007819 */ /* 0x000fe2000001140f */
[----:B------:R-:W3:Y:S01]  /*4810*/  LDC R29, c[0x0][0x3d8] ;  /* 0x0000f600ff1d7b82 */ /* 0x000ee20000000800 */
[----:B----4-:R-:W-:Y:S01]  /*4820*/  FADD R6, R188, R25 ;  /* 0x00000019bc067221 */ /* 0x010fe20000000000 */
[----:B------:R-:W-:Y:S01]  /*4830*/  IMAD R40, R33, 0x2, R56 ;  /* 0x0000000221287824 */ /* 0x000fe200078e0238 */
[----:B------:R-:W-:Y:S01]  /*4840*/  IADD3.X R0, PT, PT, R0, UR5, R11, P4, P5 ;  /* 0x0000000500007c10 */ /* 0x000fe2000a7ea40b */
[----:B------:R-:W4:Y:S01]  /*4850*/  MUFU.EX2 R27, R27 ;  /* 0x0000001b001b7308 */ /* 0x000f220000000800 */
[----:B--2---:R-:W-:Y:S01]  /*4860*/  FADD R15, R187, R6 ;  /* 0x00000006bb0f7221 */ /* 0x004fe20000000000 */
[----:B------:R-:W-:Y:S01]  /*4870*/  IMAD R11, R35, 0x2, R40 ;  /* 0x00000002230b7824 */ /* 0x000fe200078e0228 */
[C---:B------:R-:W-:Y:S01]  /*4880*/  IADD3 R204, P4, PT, R17.reuse, R70, RZ ;  /* 0x0000004611cc7210 */ /* 0x040fe20007f9e0ff */
[----:B------:R-:W2:Y:S01]  /*4890*/  LDC R25, c[0x0][0x3d8] ;  /* 0x0000f600ff197b82 */ /* 0x000ea20000000800 */
[----:B------:R-:W-:Y:S01]  /*48a0*/  PRMT R19, RZ, 0x7610, R19 ;  /* 0x00007610ff137816 */ /* 0x000fe20000000013 */
[----:B------:R-:W-:Y:S01]  /*48b0*/  IMAD R46, R46, 0x2, R11 ;  /* 0x000000022e2e7824 */ /* 0x000fe200078e020b */
[----:B------:R-:W-:-:S02]  /*48c0*/  LEA.HI.X.SX32 R205, R17, R0, 0x1, P4 ;  /* 0x0000000011cd7211 */ /* 0x000fc400020f0eff */
[----:B------:R-:W-:Y:S01]  /*48d0*/  PRMT R16, RZ, 0x7610, R16 ;  /* 0x00007610ff107816 */ /* 0x000fe20000000010 */
[----:B------:R-:W-:Y:S01]  /*48e0*/  FADD R44, R26, R15 ;  /* 0x0000000f1a2c7221 */ /* 0x000fe20000000000 */
[----:B------:R-:W-:Y:S01]  /*48f0*/  IMAD R55, R55, 0x2, R46 ;  /* 0x0000000237377824 */ /* 0x000fe200078e022e */
[----:B------:R-:W0:Y:S01]  /*4900*/  LDC R31, c[0x0][0x3d8] ;  /* 0x0000f600ff1f7b82 */ /* 0x000e220000000800 */
[----:B------:R-:W-:Y:S01]  /*4910*/  PRMT R28, RZ, 0x7610, R28 ;  /* 0x00007610ff1c7816 */ /* 0x000fe2000000001c */
[----:B------:R-:W3:Y:S01]  /*4920*/  @P2 LDG.E.U8 R19, desc[UR30][R204.64] ;  /* 0x0000001ecc132981 */ /* 0x000ee2000c1e1100 */
[----:B-1----:R-:W-:Y:S01]  /*4930*/  IMAD R17, R12, 0x4, R55 ;  /* 0x000000040c117824 */ /* 0x002fe200078e0237 */
[----:B------:R-:W-:Y:S01]  /*4940*/  PRMT R32, RZ, 0x7610, R32 ;  /* 0x00007610ff207816 */ /* 0x000fe20000000020 */
[C---:B----4-:R-:W-:Y:S01]  /*4950*/  FADD R44, R27.reuse, R44 ;  /* 0x0000002c1b2c7221 */ /* 0x050fe20000000000 */
[----:B------:R-:W-:Y:S01]  /*4960*/  F2FP.SATFINITE.E4M3.F32.PACK_AB_MERGE_C R157, R27, R26, RZ ;  /* 0x0000001a1b9d723e */ /* 0x000fe200048070ff */
[----:B------:R-:W-:Y:S01]  /*4970*/  IMAD R58, R58, 0x2, R17 ;  /* 0x000000023a3a7824 */ /* 0x000fe200078e0211 */
[----:B------:R-:W1:Y:S01]  /*4980*/  LDC R27, c[0x0][0x3d8] ;  /* 0x0000f600ff1b7b82 */ /* 0x000e620000000800 */
[----:B------:R-:W-:Y:S01]  /*4990*/  IADD3 R196, P4, PT, R21, R70, RZ ;  /* 0x0000004615c47210 */ /* 0x000fe20007f9e0ff */
[----:B------:R-:W-:Y:S01]  /*49a0*/  FMUL R191, R5, 1.4426950216293334961 ;  /* 0x3fb8aa3b05bf7820 */ /* 0x000fe20000400000 */
[----:B------:R-:W-:Y:S01]  /*49b0*/  FMUL R190, R4, 1.4426950216293334961 ;  /* 0x3fb8aa3b04be7820 */ /* 0x000fe20000400000 */
[----:B------:R-:W-:Y:S01]  /*49c0*/  FMUL R185, R13, 1.4426950216293334961 ;  /* 0x3fb8aa3b0db97820 */ /* 0x000fe20000400000 */
[----:B------:R-:W-:Y:S01]  /*49d0*/  FMUL R249, R9, 1.4426950216293334961 ;  /* 0x3fb8aa3b09f97820 */ /* 0x000fe20000400000 */
[----:B------:R-:W-:Y:S01]  /*49e0*/  FMUL R248, R8, 1.4426950216293334961 ;  /* 0x3fb8aa3b08f87820 */ /* 0x000fe20000400000 */
[----:B------:R-:W4:Y:S01]  /*49f0*/  LDCU UR4, c[0x0][0x3d8] ;  /* 0x00007b00ff0477ac */ /* 0x000f220008000800 */
[----:B------:R-:W3:Y:S01]  /*4a00*/  LDC R6, c[0x0][0x3d8] ;  /* 0x0000f600ff067b82 */ /* 0x000ee20000000800 */
[----:B--2---:R-:W-:-:S07]  /*4a10*/  IMAD R36, R25, 0x2, R58 ;  /* 0x0000000219247824 */ /* 0x004fce00078e023a */
[----:B------:R-:W2:Y:S01]  /*4a20*/  LDC R10, c[0x0][0x3d8] ;  /* 0x0000f600ff0a7b82 */ /* 0x000ea20000000800 */
[----:B---3--:R-:W-:Y:S01]  /*4a30*/  IMAD R34, R29, 0x2, R36 ;  /* 0x000000021d227824 */ /* 0x008fe200078e0224 */
[----:B------:R-:W-:Y:S01]  /*4a40*/  LEA.HI.X.SX32 R197, R21, R0, 0x1, P4 ;  /* 0x0000000015c57211 */ /* 0x000fe200020f0eff */
[----:B------:R-:W3:Y:S05]  /*4a50*/  LDCU UR5, c[0x0][0x3d8] ;  /* 0x00007b00ff0577ac */ /* 0x000eea0008000800 */
[----:B------:R-:W4:Y:S01]  /*4a60*/  LDC R12, c[0x0][0x3d8] ;  /* 0x0000f600ff0c7b82 */ /* 0x000f220000000800 */
[----:B0-----:R-:W-:-:S07]  /*4a70*/  IMAD R21, R31, 0x2, R34 ;  /* 0x000000021f157824 */ /* 0x001fce00078e0222 */
[----:B------:R-:W0:Y:S01]  /*4a80*/  LDC R26, c[0x0][0x3d8] ;  /* 0x0000f600ff1a7b82 */ /* 0x000e220000000800 */
[----:B------:R-:W-:-:S07]  /*4a90*/  IMAD R48, R48, 0x2, R21 ;  /* 0x0000000230307824 */ /* 0x000fce00078e0215 */
[----:B------:R-:W0:Y:S01]  /*4aa0*/  LDC R33, c[0x0][0x3d8] ;  /* 0x0000f600ff217b82 */ /* 0x000e220000000800 */
[----:B-1----:R-:W-:Y:S01]  /*4ab0*/  IMAD R29, R27, 0x2, R48 ;  /* 0x000000021b1d7824 */ /* 0x002fe200078e0230 */
[C---:B------:R-:W-:Y:S01]  /*4ac0*/  IADD3 R180, P4, PT, R23.reuse, R70, RZ ;  /* 0x0000004617b47210 */ /* 0x040fe20007f9e0ff */
[----:B------:R-:W3:Y:S02]  /*4ad0*/  @P2 LDG.E.U8 R16, desc[UR30][R196.64] ;  /* 0x0000001ec4102981 */ /* 0x000ee4000c1e1100 */
[----:B------:R-:W-:Y:S01]  /*4ae0*/  IMAD R31, R6, 0x4, R29 ;  /* 0x00000004061f7824 */ /* 0x000fe200078e021d */
[----:B------:R-:W-:Y:S02]  /*4af0*/  LEA.HI.X.SX32 R181, R23, R0, 0x1, P4 ;  /* 0x0000000017b57211 */ /* 0x000fe400020f0eff */
[----:B------:R-:W1:Y:S01]  /*4b00*/  LDC R24, c[0x0][0x3d8] ;  /* 0x0000f600ff187b82 */ /* 0x000e620000000800 */
[----:B--2---:R-:W-:Y:S01]  /*4b10*/  IMAD R49, R10, 0x2, R31 ;  /* 0x000000020a317824 */ /* 0x004fe200078e021f */
[----:B------:R-:W-:-:S03]  /*4b20*/  IADD3 R172, P4, PT, R11, R70, RZ ;  /* 0x000000460bac7210 */ /* 0x000fc60007f9e0ff */
[----:B----4-:R-:W-:Y:S01]  /*4b30*/  IMAD R25, R12, 0x2, R49 ;  /* 0x000000020c197824 */ /* 0x010fe200078e0231 */
[----:B------:R-:W-:Y:S02]  /*4b40*/  LEA.HI.X.SX32 R173, R11, R0, 0x1, P4 ;  /* 0x000000000bad7211 */ /* 0x000fe400020f0eff */
[----:B------:R-:W2:Y:S01]  /*4b50*/  LDC R6, c[0x0][0x3d8] ;  /* 0x0000f600ff067b82 */ /* 0x000ea20000000800 */
[----:B------:R-:W-:Y:S01]  /*4b60*/  IADD3 R164, P4, PT, R17, R70, RZ ;  /* 0x0000004611a47210 */ /* 0x000fe20007f9e0ff */
[----:B0-----:R-:W-:-:S03]  /*4b70*/  IMAD R26, R26, 0x2, R25 ;  /* 0x000000021a1a7824 */ /* 0x001fc600078e0219 */
[----:B------:R-:W-:-:S03]  /*4b80*/  LEA.HI.X.SX32 R165, R17, R0, 0x1, P4 ;  /* 0x0000000011a57211 */ /* 0x000fc600020f0eff */
[----:B------:R-:W0:Y:S01]  /*4b90*/  LDC R17, c[0x0][0x3d8] ;  /* 0x0000f600ff117b82 */ /* 0x000e220000000800 */
[----:B------:R-:W-:Y:S01]  /*4ba0*/  IMAD R11, R33, 0x2, R26 ;  /* 0x00000002210b7824 */ /* 0x000fe200078e021a */
[----:B------:R-:W-:-:S03]  /*4bb0*/  IADD3 R154, P4, PT, R21, R70, RZ ;  /* 0x00000046159a7210 */ /* 0x000fc60007f9e0ff */
[----:B------:R-:W-:-:S03]  /*4bc0*/  IMAD R51, R18, 0x2, R11 ;  /* 0x0000000212337824 */ /* 0x000fc600078e020b */
[----:B------:R-:W4:Y:S01]  /*4bd0*/  LDC R10, c[0x0][0x3d8] ;  /* 0x0000f600ff0a7b82 */ /* 0x000f220000000800 */
[----:B------:R-:W-:Y:S01]  /*4be0*/  IMAD R23, R20, 0x2, R51 ;  /* 0x0000000214177824 */ /* 0x000fe200078e0233 */
[----:B------:R-:W-:-:S03]  /*4bf0*/  LEA.HI.X.SX32 R155, R21, R0, 0x1, P4 ;  /* 0x00000000159b7211 */ /* 0x000fc600020f0eff */
[----:B-1----:R-:W-:-:S03]  /*4c00*/  IMAD R21, R24, 0x4, R23 ;  /* 0x0000000418157824 */ /* 0x002fc600078e0217 */
[----:B------:R-:W1:Y:S01]  /*4c10*/  LDC R35, c[0x0][0x3d8] ;  /* 0x0000f600ff237b82 */ /* 0x000e620000000800 */
[----:B--2---:R-:W-:-:S04]  /*4c20*/  IMAD R57, R6, 0x2, R21 ;  /* 0x0000000206397824 */ /* 0x004fc800078e0215 */
[----:B------:R-:W-:Y:S01]  /*4c30*/  IMAD R24, R30, 0x2, R57 ;  /* 0x000000021e187824 */ /* 0x000fe200078e0239 */
[----:B------:R-:W-:Y:S02]  /*4c40*/  IADD3 R146, P4, PT, R31, R70, RZ ;  /* 0x000000461f927210 */ /* 0x000fe40007f9e0ff */
[----:B------:R-:W2:Y:S01]  /*4c50*/  LDC R6, c[0x0][0x3d8] ;  /* 0x0000f600ff067b82 */ /* 0x000ea20000000800 */
[----:B0-----:R-:W-:Y:S01]  /*4c60*/  IMAD R17, R17, 0x2, R24 ;  /* 0x0000000211117824 */ /* 0x001fe200078e0218 */
[----:B------:R-:W-:Y:S02]  /*4c70*/  LEA.HI.X.SX32 R147, R31, R0, 0x1, P4 ;  /* 0x000000001f937211 */ /* 0x000fe400020f0eff */
[C---:B------:R-:W-:Y:S01]  /*4c80*/  IADD3 R138, P4, PT, R11.reuse, R70, RZ ;  /* 0x000000460b8a7210 */ /* 0x040fe20007f9e0ff */
[----:B----4-:R-:W-:Y:S01]  /*4c90*/  IMAD R33, R10, 0x2, R17 ;  /* 0x000000020a217824 */ /* 0x010fe200078e0211 */
[----:B------:R-:W-:Y:S02]  /*4ca0*/  PRMT R15, RZ, 0x7610, R15 ;  /* 0x00007610ff0f7816 */ /* 0x000fe4000000000f */
[----:B------:R-:W0:Y:S01]  /*4cb0*/  LDC R38, c[0x0][0x3d8] ;  /* 0x0000f600ff267b82 */ /* 0x000e220000000800 */
[----:B------:R-:W-:Y:S01]  /*4cc0*/  PRMT R14, RZ, 0x7610, R14 ;  /* 0x00007610ff0e7816 */ /* 0x000fe2000000000e */
[----:B------:R-:W-:Y:S01]  /*4cd0*/  IMAD R52, R52, 0x2, R33 ;  /* 0x0000000234347824 */ /* 0x000fe200078e0221 */
[----:B------:R-:W-:Y:S01]  /*4ce0*/  LEA.HI.X.SX32 R139, R11, R0, 0x1, P4 ;  /* 0x000000000b8b7211 */ /* 0x000fe200020f0eff */
[----:B------:R-:W4:Y:S01]  /*4cf0*/  @P2 LDG.E.U8 R28, desc[UR30][R146.64] ;  /* 0x0000001e921c2981 */ /* 0x000f22000c1e1100 */
[----:B------:R-:W-:Y:S01]  /*4d00*/  IADD3 R130, P4, PT, R21, R70, RZ ;  /* 0x0000004615827210 */ /* 0x000fe20007f9e0ff */
[----:B-1----:R-:W-:Y:S01]  /*4d10*/  IMAD R18, R35, 0x2, R52 ;  /* 0x0000000223127824 */ /* 0x002fe200078e0234 */
[----:B------:R-:W-:Y:S01]  /*4d20*/  PRMT R22, RZ, 0x7610, R22 ;  /* 0x00007610ff167816 */ /* 0x000fe20000000016 */
[----:B------:R-:W4:Y:S01]  /*4d30*/  @P2 LDG.E.U8 R15, desc[UR30][R180.64] ;  /* 0x0000001eb40f2981 */ /* 0x000f22000c1e1100 */
[----:B------:R-:W-:Y:S01]  /*4d40*/  PRMT R27, RZ, 0x7610, R27 ;  /* 0x00007610ff1b7816 */ /* 0x000fe2000000001b */
[----:B------:R-:W1:Y:S01]  /*4d50*/  LDC R10, c[0x0][0x3d8] ;  /* 0x0000f600ff0a7b82 */ /* 0x000e620000000800 */
[----:B------:R-:W-:Y:S01]  /*4d60*/  PRMT R30, RZ, 0x7610, R30 ;  /* 0x00007610ff1e7816 */ /* 0x000fe2000000001e */
[----:B------:R-:W4:Y:S01]  /*4d70*/  @P2 LDG.E.U8 R14, desc[UR30][R172.64] ;  /* 0x0000001eac0e2981 */ /* 0x000f22000c1e1100 */
[----:B------:R-:W-:Y:S01]  /*4d80*/  LEA.HI.X.SX32 R131, R21, R0, 0x1, P4 ;  /* 0x0000000015837211 */ /* 0x000fe200020f0eff */
[----:B------:R-:W-:Y:S01]  /*4d90*/  IMAD R21, R37, 0x4, R18 ;  /* 0x0000000425157824 */ /* 0x000fe200078e0212 */
[----:B------:R-:W-:Y:S01]  /*4da0*/  PRMT R31, RZ, 0x7610, R31 ;  /* 0x00007610ff1f7816 */ /* 0x000fe2000000001f */
[----:B------:R-:W4:Y:S02]  /*4db0*/  @P2 LDG.E.U8 R22, desc[UR30][R164.64] ;  /* 0x0000001ea4162981 */ /* 0x000f24000c1e1100 */
[----:B------:R-:W1:Y:S01]  /*4dc0*/  LDC R35, c[0x0][0x3d8] ;  /* 0x0000f600ff237b82 */ /* 0x000e620000000800 */
[----:B------:R-:W-:Y:S01]  /*4dd0*/  IMAD R54, R54, 0x2, R21 ;  /* 0x0000000236367824 */ /* 0x000fe200078e0215 */
[----:B------:R-:W4:Y:S01]  /*4de0*/  @P2 LDG.E.U8 R27, desc[UR30][R154.64] ;  /* 0x0000001e9a1b2981 */ /* 0x000f22000c1e1100 */
[----:B------:R-:W-:-:S03]  /*4df0*/  IADD3 R122, P4, PT, R33, R70, RZ ;  /* 0x00000046217a7210 */ /* 0x000fc60007f9e0ff */
[----:B------:R-:W4:Y:S01]  /*4e00*/  @P2 LDG.E.U8 R30, desc[UR30][R138.64] ;  /* 0x0000001e8a1e2981 */ /* 0x000f22000c1e1100 */
[----:B------:R-:W-:Y:S01]  /*4e10*/  IMAD R12, R41, 0x2, R54 ;  /* 0x00000002290c7824 */ /* 0x000fe200078e0236 */
[----:B------:R-:W1:Y:S02]  /*4e20*/  LDC R20, c[0x0][0x3d8] ;  /* 0x0000f600ff147b82 */ /* 0x000e640000000800 */
[----:B------:R-:W4:Y:S01]  /*4e30*/  @P2 LDG.E.U8 R31, desc[UR30][R130.64] ;  /* 0x0000001e821f2981 */ /* 0x000f22000c1e1100 */
[----:B------:R-:W-:Y:S01]  /*4e40*/  LEA.HI.X.SX32 R123, R33, R0, 0x1, P4 ;  /* 0x00000000217b7211 */ /* 0x000fe200020f0eff */
[----:B------:R-:W-:Y:S01]  /*4e50*/  IMAD R11, R53, 0x2, R12 ;  /* 0x00000002350b7824 */ /* 0x000fe200078e020c */
[----:B------:R-:W-:-:S03]  /*4e60*/  IADD3 R114, P4, PT, R21, R70, RZ ;  /* 0x0000004615727210 */ /* 0x000fc60007f9e0ff */
[----:B------:R-:W1:Y:S01]  /*4e70*/  LDC R37, c[0x0][0x3d8] ;  /* 0x0000f600ff257b82 */ /* 0x000e620000000800 */
[----:B------:R-:W-:Y:S01]  /*4e80*/  LEA.HI.X.SX32 R115, R21, R0, 0x1, P4 ;  /* 0x0000000015737211 */ /* 0x000fe200020f0eff */
[----:B--2---:R-:W-:Y:S01]  /*4e90*/  IMAD R21, R6, 0x2, R11 ;  /* 0x0000000206157824 */ /* 0x004fe200078e020b */
[----:B------:R-:W-:Y:S01]  /*4ea0*/  PRMT R33, RZ, 0x7610, R33 ;  /* 0x00007610ff217816 */ /* 0x000fe20000000021 */
[----:B------:R-:W2:Y:S02]  /*4eb0*/  @P2 LDG.E.U8 R32, desc[UR30][R122.64] ;  /* 0x0000001e7a202981 */ /* 0x000ea4000c1e1100 */
[----:B0-----:R-:W-:Y:S01]  /*4ec0*/  IMAD R53, R38, 0x2, R21 ;  /* 0x0000000226357824 */ /* 0x001fe200078e0215 */
[C---:B------:R-:W-:Y:S01]  /*4ed0*/  IADD3 R106, P4, PT, R21.reuse, R70, RZ ;  /* 0x00000046156a7210 */ /* 0x040fe20007f9e0ff */
[----:B------:R-:W0:Y:S01]  /*4ee0*/  LDC R38, c[0x0][0x3d8] ;  /* 0x0000f600ff267b82 */ /* 0x000e220000000800 */
[----:B------:R-:W2:Y:S01]  /*4ef0*/  @P2 LDG.E.U8 R33, desc[UR30][R114.64] ;  /* 0x0000001e72212981 */ /* 0x000ea2000c1e1100 */
[----:B-1----:R-:W-:Y:S01]  /*4f00*/  IMAD R10, R10, 0x2, R53 ;  /* 0x000000020a0a7824 */ /* 0x002fe200078e0235 */
[----:B------:R-:W-:-:S03]  /*4f10*/  LEA.HI.X.SX32 R107, R21, R0, 0x1, P4 ;  /* 0x00000000156b7211 */ /* 0x000fc600020f0eff */
[----:B------:R-:W-:Y:S02]  /*4f20*/  IMAD R21, R35, 0x4, R10 ;  /* 0x0000000423157824 */ /* 0x000fe400078e020a */
[----:B------:R-:W1:Y:S02]  /*4f30*/  LDC R4, c[0x0][0x3d8] ;  /* 0x0000f600ff047b82 */ /* 0x000e640000000800 */
[----:B------:R-:W-:Y:S01]  /*4f40*/  IMAD R20, R20, 0x2, R21 ;  /* 0x0000000214147824 */ /* 0x000fe200078e0215 */
[----:B------:R-:W-:-:S03]  /*4f50*/  IADD3 R98, P4, PT, R21, R70, RZ ;  /* 0x0000004615627210 */ /* 0x000fc60007f9e0ff */
[----:B------:R-:W-:Y:S01]  /*4f60*/  IMAD R6, R39, 0x2, R20 ;  /* 0x0000000227067824 */ /* 0x000fe200078e0214 */
[----:B------:R-:W-:Y:S01]  /*4f70*/  PRMT R35, RZ, 0x7610, R35 ;  /* 0x00007610ff237816 */ /* 0x000fe20000000023 */
[----:B------:R-:W1:Y:S02]  /*4f80*/  LDC R41, c[0x0][0x3d8] ;  /* 0x0000f600ff297b82 */ /* 0x000e640000000800 */
[----:B------:R-:W-:Y:S01]  /*4f90*/  IMAD R5, R37, 0x2, R6 ;  /* 0x0000000225057824 */ /* 0x000fe200078e0206 */
[----:B------:R-:W-:Y:S02]  /*4fa0*/  PRMT R37, RZ, 0x7610, R37 ;  /* 0x00007610ff257816 */ /* 0x000fe40000000025 */
[----:B------:R-:W-:Y:S01]  /*4fb0*/  LEA.HI.X.SX32 R99, R21, R0, 0x1, P4 ;  /* 0x0000000015637211 */ /* 0x000fe200020f0eff */
[----:B------:R-:W2:Y:S01]  /*4fc0*/  @P2 LDG.E.U8 R35, desc[UR30][R106.64] ;  /* 0x0000001e6a232981 */ /* 0x000ea2000c1e1100 */
[----:B------:R-:W-:Y:S01]  /*4fd0*/  IMAD R61, R74, 0x2, R5 ;  /* 0x000000024a3d7824 */ /* 0x000fe200078e0205 */
[----:B------:R-:W1:Y:S02]  /*4fe0*/  LDC R21, c[0x0][0x3d8] ;  /* 0x0000f600ff157b82 */ /* 0x000e640000000800 */
[----:B------:R-:W2:Y:S01]  /*4ff0*/  @P2 LDG.E.U8 R37, desc[UR30][R98.64] ;  /* 0x0000001e62252981 */ /* 0x000ea2000c1e1100 */
[----:B------:R-:W-:-:S02]  /*5000*/  IMAD R13, R72, 0x2, R61 ;  /* 0x00000002480d7824 */ /* 0x000fc400078e023d */
[----:B------:R-:W-:Y:S02]  /*5010*/  FMUL R72, R7, 1.4426950216293334961 ;  /* 0x3fb8aa3b07487820 */ /* 0x000fe40000400000 */
[----:B------:R-:W-:-:S04]  /*5020*/  IMAD R7, R60, 0x2, R13 ;  /* 0x000000023c077824 */ /* 0x000fc800078e020d */
[----:B0-----:R-:W-:-:S04]  /*5030*/  IMAD R39, R38, 0x4, R7 ;  /* 0x0000000426277824 */ /* 0x001fc800078e0207 */
[----:B------:R-:W-:Y:S01]  /*5040*/  IMAD R9, R62, 0x2, R39 ;  /* 0x000000023e097824 */ /* 0x000fe200078e0227 */
[----:B------:R-:W-:-:S03]  /*5050*/  IADD3 R90, P4, PT, R61, R70, RZ ;  /* 0x000000463d5a7210 */ /* 0x000fc60007f9e0ff */
[----:B-1----:R-:W-:Y:S01]  /*5060*/  IMAD R4, R4, 0x2, R9 ;  /* 0x0000000204047824 */ /* 0x002fe200078e0209 */
[----:B------:R-:W-:-:S03]  /*5070*/  LEA.HI.X.SX32 R91, R61, R0, 0x1, P4 ;  /* 0x000000003d5b7211 */ /* 0x000fc600020f0eff */
[----:B------:R-:W-:Y:S01]  /*5080*/  IMAD R8, R41, 0x2, R4 ;  /* 0x0000000229087824 */ /* 0x000fe200078e0204 */
[----:B------:R-:W-:-:S03]  /*5090*/  IADD3 R82, P4, PT, R39, R70, RZ ;  /* 0x0000004627527210 */ /* 0x000fc60007f9e0ff */
[----:B------:R-:W-:Y:S01]  /*50a0*/  IMAD R21, R21, 0x2, R8 ;  /* 0x0000000215157824 */ /* 0x000fe200078e0208 */
[----:B------:R-:W-:-:S04]  /*50b0*/  LEA.HI.X.SX32 R83, R39, R0, 0x1, P4 ;  /* 0x0000000027537211 */ /* 0x000fc800020f0eff */
[----:B------:R-:W-:-:S04]  /*50c0*/  IADD3 R74, P4, PT, R21, R70, RZ ;  /* 0x00000046154a7210 */ /* 0x000fc80007f9e0ff */
[----:B------:R-:W-:Y:S02]  /*50d0*/  LEA.HI.X.SX32 R75, R21, R0, 0x1, P4 ;  /* 0x00000000154b7211 */ /* 0x000fe400020f0eff */
[----:B------:R-:W-:-:S04]  /*50e0*/  IADD3 R202, P4, PT, R43, R70, RZ ;  /* 0x000000462bca7210 */ /* 0x000fc80007f9e0ff */
[----:B------:R-:W-:Y:S02]  /*50f0*/  LEA.HI.X.SX32 R203, R43, R0, 0x1, P4 ;  /* 0x000000002bcb7211 */ /* 0x000fe400020f0eff */
[----:B------:R-:W-:-:S04]  /*5100*/  IADD3 R194, P4, PT, R59, R70, RZ ;  /* 0x000000463bc27210 */ /* 0x000fc80007f9e0ff */
[----:B------:R-:W-:Y:S02]  /*5110*/  LEA.HI.X.SX32 R195, R59, R0, 0x1, P4 ;  /* 0x000000003bc37211 */ /* 0x000fe400020f0eff */
[C---:B------:R-:W-:Y:S01]  /*5120*/  IADD3 R178, P4, PT, R45.reuse, R70, RZ ;  /* 0x000000462db27210 */ /* 0x040fe20007f9e0ff */
[----:B------:R-:W0:Y:S03]  /*5130*/  MUFU.EX2 R191, R191 ;  /* 0x000000bf00bf7308 */ /* 0x000e260000000800 */
[----:B------:R-:W-:Y:S02]  /*5140*/  LEA.HI.X.SX32 R179, R45, R0, 0x1, P4 ;  /* 0x000000002db37211 */ /* 0x000fe400020f0eff */
[CC--:B------:R-:W-:Y:S02]  /*5150*/  IADD3 R200, P4, PT, R47.reuse, R70.reuse, RZ ;  /* 0x000000462fc87210 */ /* 0x0c0fe40007f9e0ff */
[----:B------:R-:W-:Y:S01]  /*5160*/  IADD3 R170, P5, PT, R46, R70, RZ ;  /* 0x000000462eaa7210 */ /* 0x000fe20007fbe0ff */
[----:B------:R-:W1:Y:S01]  /*5170*/  MUFU.EX2 R190, R190 ;  /* 0x000000be00be7308 */ /* 0x000e620000000800 */
[----:B------:R-:W-:-:S02]  /*5180*/  LEA.HI.X.SX32 R201, R47, R0, 0x1, P4 ;  /* 0x000000002fc97211 */ /* 0x000fc400020f0eff */
[----:B------:R-:W-:Y:S02]  /*5190*/  IADD3 R152, P4, PT, R48, R70, RZ ;  /* 0x0000004630987210 */ /* 0x000fe40007f9e0ff */
[----:B------:R-:W-:-:S03]  /*51a0*/  LEA.HI.X.SX32 R171, R46, R0, 0x1, P5 ;  /* 0x000000002eab7211 */ /* 0x000fc600028f0eff */
[----:B------:R-:W0:Y:S01]  /*51b0*/  MUFU.EX2 R185, R185 ;  /* 0x000000b900b97308 */ /* 0x000e220000000800 */
[----:B------:R-:W-:Y:S02]  /*51c0*/  IADD3 R162, P5, PT, R58, R70, RZ ;  /* 0x000000463aa27210 */ /* 0x000fe40007fbe0ff */
[----:B------:R-:W-:Y:S02]  /*51d0*/  LEA.HI.X.SX32 R153, R48, R0, 0x1, P4 ;  /* 0x0000000030997211 */ /* 0x000fe400020f0eff */
[----:B------:R-:W-:-:S03]  /*51e0*/  IADD3 R192, P4, PT, R50, R70, RZ ;  /* 0x0000004632c07210 */ /* 0x000fc60007f9e0ff */
[----:B------:R0:W3:Y:S01]  /*51f0*/  MUFU.EX2 R60, R72 ;  /* 0x00000048003c7308 */ /* 0x0000e20000000800 */
[----:B------:R-:W-:Y:S02]  /*5200*/  LEA.HI.X.SX32 R163, R58, R0, 0x1, P5 ;  /* 0x000000003aa37211 */ /* 0x000fe400028f0eff */
[----:B------:R-:W-:Y:S02]  /*5210*/  IADD3 R144, P5, PT, R49, R70, RZ ;  /* 0x0000004631907210 */ /* 0x000fe40007fbe0ff */
[----:B------:R-:W-:Y:S01]  /*5220*/  LEA.HI.X.SX32 R193, R50, R0, 0x1, P4 ;  /* 0x0000000032c17211 */ /* 0x000fe200020f0eff */
[----:B0-----:R-:W0:Y:S01]  /*5230*/  LDC R72, c[0x0][0x3d8] ;  /* 0x0000f600ff487b82 */ /* 0x001e220000000800 */
[----:B------:R-:W-:Y:S01]  /*5240*/  IADD3 R136, P4, PT, R51, R70, RZ ;  /* 0x0000004633887210 */ /* 0x000fe20007f9e0ff */
[----:B------:R-:W-:Y:S01]  /*5250*/  FADD R41, R191, R44 ;  /* 0x0000002cbf297221 */ /* 0x000fe20000000000 */
[----:B------:R-:W-:Y:S02]  /*5260*/  LEA.HI.X.SX32 R145, R49, R0, 0x1, P5 ;  /* 0x0000000031917211 */ /* 0x000fe400028f0eff */
[----:B------:R-:W-:Y:S01]  /*5270*/  IADD3 R128, P5, PT, R57, R70, RZ ;  /* 0x0000004639807210 */ /* 0x000fe20007fbe0ff */
[----:B-1----:R-:W-:Y:S01]  /*5280*/  FADD R44, R190, R41 ;  /* 0x00000029be2c7221 */ /* 0x002fe20000000000 */
[----:B------:R-:W-:-:S02]  /*5290*/  LEA.HI.X.SX32 R137, R51, R0, 0x1, P4 ;  /* 0x0000000033897211 */ /* 0x000fc400020f0eff */
[----:B------:R-:W-:Y:S02]  /*52a0*/  PRMT R38, RZ, 0x7610, R38 ;  /* 0x00007610ff267816 */ /* 0x000fe40000000026 */
[----:B------:R-:W-:Y:S02]  /*52b0*/  IADD3 R120, P4, PT, R52, R70, RZ ;  /* 0x0000004634787210 */ /* 0x000fe40007f9e0ff */
[----:B------:R-:W-:Y:S02]  /*52c0*/  PRMT R39, RZ, 0x7610, R39 ;  /* 0x00007610ff277816 */ /* 0x000fe40000000027 */
[----:B------:R-:W-:Y:S01]  /*52d0*/  PRMT R41, RZ, 0x7610, R41 ;  /* 0x00007610ff297816 */ /* 0x000fe20000000029 */
[----:B------:R-:W-:Y:S01]  /*52e0*/  FADD R44, R185, R44 ;  /* 0x0000002cb92c7221 */ /* 0x000fe20000000000 */
[----:B------:R-:W-:Y:S01]  /*52f0*/  LEA.HI.X.SX32 R129, R57, R0, 0x1, P5 ;  /* 0x0000000039817211 */ /* 0x000fe200028f0eff */
[----:B------:R-:W2:Y:S01]  /*5300*/  @P2 LDG.E.U8 R38, desc[UR30][R90.64] ;  /* 0x0000001e5a262981 */ /* 0x000ea2000c1e1100 */
[----:B------:R-:W-:-:S02]  /*5310*/  IADD3 R112, P5, PT, R54, R70, RZ ;  /* 0x0000004636707210 */ /* 0x000fc40007fbe0ff */
[----:B------:R-:W-:Y:S01]  /*5320*/  LEA.HI.X.SX32 R121, R52, R0, 0x1, P4 ;  /* 0x0000000034797211 */ /* 0x000fe200020f0eff */
[----:B------:R-:W2:Y:S01]  /*5330*/  @P2 LDG.E.U8 R39, desc[UR30][R82.64] ;  /* 0x0000001e52272981 */ /* 0x000ea2000c1e1100 */
[----:B------:R-:W-:Y:S02]  /*5340*/  IADD3 R176, P4, PT, R56, R70, RZ ;  /* 0x0000004638b07210 */ /* 0x000fe40007f9e0ff */
[C---:B---3--:R-:W-:Y:S01]  /*5350*/  F2FP.SATFINITE.E4M3.F32.PACK_AB_MERGE_C R185, R60.reuse, R185, RZ ;  /* 0x000000b93cb9723e */ /* 0x048fe200048070ff */
[--C-:B------:R-:W-:Y:S01]  /*5360*/  FADD R60, R60, R44.reuse ;  /* 0x0000002c3c3c7221 */ /* 0x100fe20000000000 */
[----:B------:R-:W3:Y:S01]  /*5370*/  @P2 LDG.E.U8 R41, desc[UR30][R74.64] ;  /* 0x0000001e4a292981 */ /* 0x000ee2000c1e1100 */
[----:B------:R-:W-:Y:S02]  /*5380*/  PRMT R43, RZ, 0x7610, R43 ;  /* 0x00007610ff2b7816 */ /* 0x000fe4000000002b */
[----:B------:R-:W-:Y:S02]  /*5390*/  LEA.HI.X.SX32 R113, R54, R0, 0x1, P5 ;  /* 0x0000000036717211 */ /* 0x000fe400028f0eff */
[----:B------:R-:W-:-:S02]  /*53a0*/  PRMT R44, RZ, 0x7610, R44 ;  /* 0x00007610ff2c7816 */ /* 0x000fc4000000002c */
[----:B------:R-:W-:Y:S01]  /*53b0*/  IADD3 R168, P5, PT, R55, R70, RZ ;  /* 0x0000004637a87210 */ /* 0x000fe20007fbe0ff */
[----:B------:R-:W2:Y:S01]  /*53c0*/  @P2 LDG.E.U8 R43, desc[UR30][R202.64] ;  /* 0x0000001eca2b2981 */ /* 0x000ea2000c1e1100 */
[----:B------:R-:W-:Y:S02]  /*53d0*/  LEA.HI.X.SX32 R177, R56, R0, 0x1, P4 ;  /* 0x0000000038b17211 */ /* 0x000fe400020f0eff */
[----:B------:R-:W-:Y:S01]  /*53e0*/  PRMT R45, RZ, 0x7610, R45 ;  /* 0x00007610ff2d7816 */ /* 0x000fe2000000002d */
[----:B------:R-:W2:Y:S01]  /*53f0*/  @P2 LDG.E.U8 R44, desc[UR30][R194.64] ;  /* 0x0000001ec22c2981 */ /* 0x000ea2000c1e1100 */
[----:B------:R-:W-:Y:S02]  /*5400*/  IADD3 R104, P4, PT, R53, R70, RZ ;  /* 0x0000004635687210 */ /* 0x000fe40007f9e0ff */
[----:B------:R-:W-:Y:S02]  /*5410*/  PRMT R46, RZ, 0x7610, R46 ;  /* 0x00007610ff2e7816 */ /* 0x000fe4000000002e */
[----:B------:R-:W-:-:S02]  /*5420*/  PRMT R47, RZ, 0x7610, R47 ;  /* 0x00007610ff2f7816 */ /* 0x000fc4000000002f */
[----:B------:R-:W-:Y:S01]  /*5430*/  PRMT R48, RZ, 0x7610, R48 ;  /* 0x00007610ff307816 */ /* 0x000fe20000000030 */
[----:B0-----:R-:W-:Y:S01]  /*5440*/  IMAD R21, R72, 0x2, R21 ;  /* 0x0000000248157824 */ /* 0x001fe200078e0215 */
[----:B------:R-:W-:Y:S01]  /*5450*/  LEA.HI.X.SX32 R169, R55, R0, 0x1, P5 ;  /* 0x0000000037a97211 */ /* 0x000fe200028f0eff */
[----:B------:R-:W2:Y:S01]  /*5460*/  @P2 LDG.E.U8 R45, desc[UR30][R178.64] ;  /* 0x0000001eb22d2981 */ /* 0x000ea2000c1e1100 */
[----:B------:R-:W-:Y:S02]  /*5470*/  PRMT R49, RZ, 0x7610, R49 ;  /* 0x00007610ff317816 */ /* 0x000fe40000000031 */
[----:B------:R-:W-:Y:S01]  /*5480*/  IADD3 R96, P5, PT, R20, R70, RZ ;  /* 0x0000004614607210 */ /* 0x000fe20007fbe0ff */
[----:B------:R-:W2:Y:S01]  /*5490*/  @P2 LDG.E.U8 R46, desc[UR30][R170.64] ;  /* 0x0000001eaa2e2981 */ /* 0x000ea2000c1e1100 */
[----:B------:R-:W-:Y:S02]  /*54a0*/  LEA.HI.X.SX32 R105, R53, R0, 0x1, P4 ;  /* 0x0000000035697211 */ /* 0x000fe400020f0eff */
[----:B------:R-:W-:Y:S01]  /*54b0*/  PRMT R50, RZ, 0x7610, R50 ;  /* 0x00007610ff327816 */ /* 0x000fe20000000032 */
[----:B------:R-:W2:Y:S01]  /*54c0*/  @P2 LDG.E.U8 R47, desc[UR30][R162.64] ;  /* 0x0000001ea22f2981 */ /* 0x000ea2000c1e1100 */
[----:B------:R-:W-:-:S02]  /*54d0*/  IADD3 R88, P4, PT, R13, R70, RZ ;  /* 0x000000460d587210 */ /* 0x000fc40007f9e0ff */
[----:B------:R-:W-:Y:S01]  /*54e0*/  PRMT R51, RZ, 0x7610, R51 ;  /* 0x00007610ff337816 */ /* 0x000fe20000000033 */
[----:B------:R-:W2:Y:S01]  /*54f0*/  @P2 LDG.E.U8 R48, desc[UR30][R152.64] ;  /* 0x0000001e98302981 */ /* 0x000ea2000c1e1100 */
[----:B------:R-:W-:Y:S02]  /*5500*/  PRMT R52, RZ, 0x7610, R52 ;  /* 0x00007610ff347816 */ /* 0x000fe40000000034 */
[----:B------:R-:W-:Y:S01]  /*5510*/  PRMT R54, RZ, 0x7610, R54 ;  /* 0x00007610ff367816 */ /* 0x000fe20000000036 */
[----:B------:R-:W2:Y:S01]  /*5520*/  @P2 LDG.E.U8 R49, desc[UR30][R144.64] ;  /* 0x0000001e90312981 */ /* 0x000ea2000c1e1100 */
[----:B------:R-:W-:Y:S02]  /*5530*/  LEA.HI.X.SX32 R97, R20, R0, 0x1, P5 ;  /* 0x0000000014617211 */ /* 0x000fe400028f0eff */
[----:B------:R-:W-:Y:S01]  /*5540*/  PRMT R58, RZ, 0x7610, R58 ;  /* 0x00007610ff3a7816 */ /* 0x000fe2000000003a */
[----:B------:R-:W2:Y:S01]  /*5550*/  @P2 LDG.E.U8 R50, desc[UR30][R136.64] ;  /* 0x0000001e88322981 */ /* 0x000ea2000c1e1100 */
[----:B------:R-:W-:-:S02]  /*5560*/  IADD3 R80, P5, PT, R9, R70, RZ ;  /* 0x0000004609507210 */ /* 0x000fc40007fbe0ff */
[----:B------:R-:W-:Y:S01]  /*5570*/  LEA.HI.X.SX32 R89, R13, R0, 0x1, P4 ;  /* 0x000000000d597211 */ /* 0x000fe200020f0eff */
[----:B------:R-:W2:Y:S01]  /*5580*/  @P2 LDG.E.U8 R51, desc[UR30][R128.64] ;  /* 0x0000001e80332981 */ /* 0x000ea2000c1e1100 */
[----:B------:R-:W-:Y:S02]  /*5590*/  PRMT R57, RZ, 0x7610, R57 ;  /* 0x00007610ff397816 */ /* 0x000fe40000000039 */
[----:B------:R-:W-:Y:S01]  /*55a0*/  IADD3 R72, P4, PT, R21, R70, RZ ;  /* 0x0000004615487210 */ /* 0x000fe20007f9e0ff */
[----:B------:R-:W0:Y:S01]  /*55b0*/  S2R R208, SR_TID.X ;  /* 0x0000000000d07919 */ /* 0x000e220000002100 */
[----:B------:R-:W-:Y:S01]  /*55c0*/  PRMT R56, RZ, 0x7610, R56 ;  /* 0x00007610ff387816 */ /* 0x000fe20000000038 */
[----:B------:R-:W-:Y:S01]  /*55d0*/  IMAD R68, R68, UR4, RZ ;  /* 0x0000000444447c24 */ /* 0x000fe2000f8e02ff */
[----:B------:R-:W-:Y:S01]  /*55e0*/  PRMT R55, RZ, 0x7610, R55 ;  /* 0x00007610ff377816 */ /* 0x000fe20000000037 */
[----:B------:R-:W2:Y:S01]  /*55f0*/  @P2 LDG.E.U8 R52, desc[UR30][R120.64] ;  /* 0x0000001e78342981 */ /* 0x000ea2000c1e1100 */
[----:B------:R-:W-:-:S02]  /*5600*/  LEA.HI.X.SX32 R81, R9, R0, 0x1, P5 ;  /* 0x0000000009517211 */ /* 0x000fc400028f0eff */
[----:B------:R-:W-:Y:S01]  /*5610*/  PRMT R53, RZ, 0x7610, R53 ;  /* 0x00007610ff357816 */ /* 0x000fe20000000035 */
[----:B------:R-:W3:Y:S01]  /*5620*/  @P2 LDG.E.U8 R54, desc[UR30][R112.64] ;  /* 0x0000001e70362981 */ /* 0x000ee2000c1e1100 */
[----:B------:R-:W-:-:S03]  /*5630*/  LEA.HI.X.SX32 R73, R21, R0, 0x1, P4 ;  /* 0x0000000015497211 */ /* 0x000fc600020f0eff */
[----:B------:R-:W3:Y:S01]  /*5640*/  @P2 LDG.E.U8 R58, desc[UR30][R104.64] ;  /* 0x0000001e683a2981 */ /* 0x000ee2000c1e1100 */
[----:B------:R-:W-:-:S03]  /*5650*/  IADD3 R182, P5, PT, R68, R70, RZ ;  /* 0x0000004644b67210 */ /* 0x000fc60007fbe0ff */
[----:B------:R-:W3:Y:S01]  /*5660*/  @P2 LDG.E.U8 R57, desc[UR30][R96.64] ;  /* 0x0000001e60392981 */ /* 0x000ee2000c1e1100 */
[----:B------:R-:W-:-:S03]  /*5670*/  IMAD R69, R69, UR5, RZ ;  /* 0x0000000545457c24 */ /* 0x000fc6000f8e02ff */
[----:B------:R-:W3:Y:S04]  /*5680*/  @P2 LDG.E.U8 R56, desc[UR30][R88.64] ;  /* 0x0000001e58382981 */ /* 0x000ee8000c1e1100 */
[----:B------:R-:W3:Y:S01]  /*5690*/  @P2 LDG.E.U8 R55, desc[UR30][R80.64] ;  /* 0x0000001e50372981 */ /* 0x000ee2000c1e1100 */
[----:B------:R-:W-:-:S03]  /*56a0*/  LEA.HI.X.SX32 R183, R68, R0, 0x1, P5 ;  /* 0x0000000044b77211 */ /* 0x000fc600028f0eff */
[----:B------:R-:W3:Y:S01]  /*56b0*/  @P2 LDG.E.U8 R53, desc[UR30][R72.64] ;  /* 0x0000001e48352981 */ /* 0x000ee2000c1e1100 */
[-C--:B------:R-:W-:Y:S02]  /*56c0*/  IADD3 R174, P5, PT, R40, R70.reuse, RZ ;  /* 0x0000004628ae7210 */ /* 0x080fe40007fbe0ff */
[-C--:B------:R-:W-:Y:S02]  /*56d0*/  IADD3 R166, P4, PT, R69, R70.reuse, RZ ;  /* 0x0000004645a67210 */ /* 0x080fe40007f9e0ff */
[----:B------:R-:W-:Y:S01]  /*56e0*/  IADD3 R198, P6, PT, R42, R70, RZ ;  /* 0x000000462ac67210 */ /* 0x000fe20007fde0ff */
[----:B------:R-:W1:Y:S01]  /*56f0*/  MUFU.EX2 R249, R249 ;  /* 0x000000f900f97308 */ /* 0x000e620000000800 */
[-C--:B------:R-:W-:Y:S01]  /*5700*/  LEA.HI.X.SX32 R175, R40, R0.reuse, 0x1, P5 ;  /* 0x0000000028af7211 */ /* 0x080fe200028f0eff */
[----:B------:R-:W-:Y:S01]  /*5710*/  IMAD R71, R71, UR6, RZ ;  /* 0x0000000647477c24 */ /* 0x000fe2000f8e02ff */
[-C--:B------:R-:W-:Y:S02]  /*5720*/  LEA.HI.X.SX32 R167, R69, R0.reuse, 0x1, P4 ;  /* 0x0000000045a77211 */ /* 0x080fe400020f0eff */
[----:B------:R-:W-:-:S02]  /*5730*/  LEA.HI.X.SX32 R199, R42, R0, 0x1, P6 ;  /* 0x000000002ac77211 */ /* 0x000fc400030f0eff */
[CC--:B------:R-:W-:Y:S01]  /*5740*/  IADD3 R150, P5, PT, R29.reuse, R70.reuse, RZ ;  /* 0x000000461d967210 */ /* 0x0c0fe20007fbe0ff */
[----:B------:R-:W-:Y:S01]  /*5750*/  FMUL R186, R186, 1.4426950216293334961 ;  /* 0x3fb8aa3bbaba7820 */ /* 0x000fe20000400000 */
[-C--:B------:R-:W-:Y:S02]  /*5760*/  IADD3 R160, P4, PT, R36, R70.reuse, RZ ;  /* 0x0000004624a07210 */ /* 0x080fe40007f9e0ff */
[----:B------:R-:W-:Y:S01]  /*5770*/  IADD3 R158, P6, PT, R34, R70, RZ ;  /* 0x00000046229e7210 */ /* 0x000fe20007fde0ff */
[----:B------:R-:W0:Y:S01]  /*5780*/  MUFU.EX2 R248, R248 ;  /* 0x000000f800f87308 */ /* 0x000e220000000800 */
[-C--:B------:R-:W-:Y:S01]  /*5790*/  LEA.HI.X.SX32 R151, R29, R0.reuse, 0x1, P5 ;  /* 0x000000001d977211 */ /* 0x080fe200028f0eff */
[----:B------:R-:W-:Y:S01]  /*57a0*/  FMUL R63, R63, 1.4426950216293334961 ;  /* 0x3fb8aa3b3f3f7820 */ /* 0x000fe20000400000 */
[----:B------:R-:W-:Y:S01]  /*57b0*/  IMAD R76, R76, UR7, RZ ;  /* 0x000000074c4c7c24 */ /* 0x000fe2000f8e02ff */
[-C--:B------:R-:W-:Y:S02]  /*57c0*/  LEA.HI.X.SX32 R161, R36, R0.reuse, 0x1, P4 ;  /* 0x0000000024a17211 */ /* 0x080fe400020f0eff */
[----:B------:R-:W-:-:S02]  /*57d0*/  LEA.HI.X.SX32 R159, R34, R0, 0x1, P6 ;  /* 0x00000000229f7211 */ /* 0x000fc400030f0eff */
[-C--:B------:R-:W-:Y:S02]  /*57e0*/  IADD3 R142, P5, PT, R25, R70.reuse, RZ ;  /* 0x00000046198e7210 */ /* 0x080fe40007fbe0ff */
[-C--:B------:R-:W-:Y:S02]  /*57f0*/  IADD3 R148, P4, PT, R71, R70.reuse, RZ ;  /* 0x0000004647947210 */ /* 0x080fe40007f9e0ff */
[C---:B------:R-:W-:Y:S01]  /*5800*/  IADD3 R140, P6, PT, R26.reuse, R70, RZ ;  /* 0x000000461a8c7210 */ /* 0x040fe20007fde0ff */
[----:B------:R-:W0:Y:S01]  /*5810*/  MUFU.EX2 R186, R186 ;  /* 0x000000ba00ba7308 */ /* 0x000e220000000800 */
[-C--:B------:R-:W-:Y:S01]  /*5820*/  LEA.HI.X.SX32 R143, R25, R0.reuse, 0x1, P5 ;  /* 0x00000000198f7211 */ /* 0x080fe200028f0eff */
[----:B------:R-:W-:Y:S01]  /*5830*/  IMAD R77, R77, UR8, RZ ;  /* 0x000000084d4d7c24 */ /* 0x000fe2000f8e02ff */
[-C--:B------:R-:W-:Y:S02]  /*5840*/  LEA.HI.X.SX32 R149, R71, R0.reuse, 0x1, P4 ;  /* 0x0000000047957211 */ /* 0x080fe400020f0eff */
[----:B------:R-:W-:-:S02]  /*5850*/  LEA.HI.X.SX32 R141, R26, R0, 0x1, P6 ;  /* 0x000000001a8d7211 */ /* 0x000fc400030f0eff */
[-C--:B------:R-:W-:Y:S01]  /*5860*/  IADD3 R132, P5, PT, R76, R70.reuse, RZ ;  /* 0x000000464c847210 */ /* 0x080fe20007fbe0ff */
[----:B------:R-:W4:Y:S01]  /*5870*/  MUFU.EX2 R63, R63 ;  /* 0x0000003f003f7308 */ /* 0x000f220000000800 */
[CC--:B------:R-:W-:Y:S02]  /*5880*/  IADD3 R134, P4, PT, R23.reuse, R70.reuse, RZ ;  /* 0x0000004617867210 */ /* 0x0c0fe40007f9e0ff */
[----:B------:R-:W-:Y:S02]  /*5890*/  IADD3 R126, P6, PT, R24, R70, RZ ;  /* 0x00000046187e7210 */ /* 0x000fe40007fde0ff */
[-C--:B------:R-:W-:Y:S02]  /*58a0*/  LEA.HI.X.SX32 R133, R76, R0.reuse, 0x1, P5 ;  /* 0x000000004c857211 */ /* 0x080fe400028f0eff */
[-C--:B------:R-:W-:Y:S02]  /*58b0*/  LEA.HI.X.SX32 R135, R23, R0.reuse, 0x1, P4 ;  /* 0x0000000017877211 */ /* 0x080fe400020f0eff */
[----:B------:R-:W-:-:S02]  /*58c0*/  LEA.HI.X.SX32 R127, R24, R0, 0x1, P6 ;  /* 0x00000000187f7211 */ /* 0x000fc400030f0eff */
[-C--:B------:R-:W-:Y:S01]  /*58d0*/  IADD3 R118, P5, PT, R18, R70.reuse, RZ ;  /* 0x0000004612767210 */ /* 0x080fe20007fbe0ff */
[----:B-1----:R-:W-:Y:S01]  /*58e0*/  FADD R60, R249, R60 ;  /* 0x0000003cf93c7221 */ /* 0x002fe20000000000 */
[----:B0-----:R-:W-:Y:S02]  /*58f0*/  LEA.HI R9, R208, 0x5e, RZ, 0x1a ;  /* 0x0000005ed0097811 */ /* 0x001fe400078fd0ff */
[-C--:B------:R-:W-:Y:S02]  /*5900*/  IADD3 R116, P6, PT, R77, R70.reuse, RZ ;  /* 0x000000464d747210 */ /* 0x080fe40007fde0ff */
[----:B------:R-:W-:Y:S02]  /*5910*/  IADD3 R124, P4, PT, R17, R70, RZ ;  /* 0x00000046117c7210 */ /* 0x000fe40007f9e0ff */
[-C--:B------:R-:W-:Y:S01]  /*5920*/  LEA.HI.X.SX32 R119, R18, R0.reuse, 0x1, P5 ;  /* 0x0000000012777211 */ /* 0x080fe200028f0eff */
[----:B------:R-:W-:Y:S01]  /*5930*/  FADD R59, R248, R60 ;  /* 0x0000003cf83b7221 */ /* 0x000fe20000000000 */
[----:B------:R-:W-:Y:S01]  /*5940*/  LEA.HI R13, R208, 0x6e, RZ, 0x1a ;  /* 0x0000006ed00d7811 */ /* 0x000fe200078fd0ff */
[----:B------:R-:W-:Y:S01]  /*5950*/  IMAD R9, R9, UR9, RZ ;  /* 0x0000000909097c24 */ /* 0x000fe2000f8e02ff */
[----:B------:R-:W-:-:S02]  /*5960*/  LEA.HI.X.SX32 R117, R77, R0, 0x1, P6 ;  /* 0x000000004d757211 */ /* 0x000fc400030f0eff */
[----:B------:R-:W-:Y:S02]  /*5970*/  LEA.HI.X.SX32 R125, R17, R0, 0x1, P4 ;  /* 0x00000000117d7211 */ /* 0x000fe400020f0eff */
[CC--:B------:R-:W-:Y:S02]  /*5980*/  IADD3 R108, P5, PT, R11.reuse, R70.reuse, RZ ;  /* 0x000000460b6c7210 */ /* 0x0c0fe40007fbe0ff */
[-C--:B------:R-:W-:Y:S02]  /*5990*/  IADD3 R110, P4, PT, R12, R70.reuse, RZ ;  /* 0x000000460c6e7210 */ /* 0x080fe40007f9e0ff */
[----:B------:R-:W-:Y:S01]  /*59a0*/  IADD3 R102, P6, PT, R10, R70, RZ ;  /* 0x000000460a667210 */ /* 0x000fe20007fde0ff */
[----:B------:R-:W-:Y:S01]  /*59b0*/  FADD R59, R186, R59 ;  /* 0x0000003bba3b7221 */ /* 0x000fe20000000000 */
[-C--:B------:R-:W-:Y:S01]  /*59c0*/  LEA.HI.X.SX32 R109, R11, R0.reuse, 0x1, P5 ;  /* 0x000000000b6d7211 */ /* 0x080fe200028f0eff */
[----:B------:R-:W-:Y:S01]  /*59d0*/  IMAD R13, R13, UR18, RZ ;  /* 0x000000120d0d7c24 */ /* 0x000fe2000f8e02ff */
[----:B------:R-:W-:-:S02]  /*59e0*/  LEA.HI.X.SX32 R111, R12, R0, 0x1, P4 ;  /* 0x000000000c6f7211 */ /* 0x000fc400020f0eff */
[----:B------:R-:W-:Y:S02]  /*59f0*/  LEA.HI.X.SX32 R103, R10, R0, 0x1, P6 ;  /* 0x000000000a677211 */ /* 0x000fe400030f0eff */
[-C--:B------:R-:W-:Y:S02]  /*5a00*/  IADD3 R94, P5, PT, R6, R70.reuse, RZ ;  /* 0x00000046065e7210 */ /* 0x080fe40007fbe0ff */
[----:B------:R-:W-:Y:S02]  /*5a10*/  LEA.HI R20, R208, 0x7e, RZ, 0x1a ;  /* 0x0000007ed0147811 */ /* 0x000fe400078fd0ff */
[-C--:B------:R-:W-:Y:S02]  /*5a20*/  IADD3 R100, P4, PT, R9, R70.reuse, RZ ;  /* 0x0000004609647210 */ /* 0x080fe40007f9e0ff */
[----:B------:R-:W-:Y:S02]  /*5a30*/  IADD3 R92, P6, PT, R5, R70, RZ ;  /* 0x00000046055c7210 */ /* 0x000fe40007fde0ff */
[----:B------:R-:W-:Y:S01]  /*5a40*/  PRMT R62, RZ, 0x7610, R62 ;  /* 0x00007610ff3e7816 */ /* 0x000fe2000000003e */
[----:B------:R-:W-:Y:S01]  /*5a50*/  IMAD.MOV.U32 R36, RZ, RZ, R84 ;  /* 0x000000ffff247224 */ /* 0x000fe200078e0054 */
[C---:B----4-:R-:W-:Y:S01]  /*5a60*/  F2FP.SATFINITE.E4M3.F32.PACK_AB_MERGE_C R186, R63.reuse, R186, RZ ;  /* 0x000000ba3fba723e */ /* 0x050fe200048070ff */
[----:B------:R-:W-:Y:S01]  /*5a70*/  FADD R63, R63, R59 ;  /* 0x0000003b3f3f7221 */ /* 0x000fe20000000000 */
[----:B------:R-:W-:Y:S01]  /*5a80*/  PRMT R61, RZ, 0x7610, R61 ;  /* 0x00007610ff3d7816 */ /* 0x000fe2000000003d */
[----:B------:R-:W-:Y:S01]  /*5a90*/  IMAD R21, R78, 0x2, R21 ;  /* 0x000000024e157824 */ /* 0x000fe200078e0215 */
[----:B------:R-:W-:Y:S01]  /*5aa0*/  PRMT R60, RZ, 0x7610, R60 ;  /* 0x00007610ff3c7816 */ /* 0x000fe2000000003c */
[----:B------:R-:W-:Y:S01]  /*5ab0*/  IMAD.MOV.U32 R42, RZ, RZ, R86 ;  /* 0x000000ffff2a7224 */ /* 0x000fe200078e0056 */
[----:B------:R-:W-:-:S02]  /*5ac0*/  LEA.HI.X.SX32 R95, R6, R0, 0x1, P5 ;  /* 0x00000000065f7211 */ /* 0x000fc400028f0eff */
[----:B------:R-:W-:Y:S01]  /*5ad0*/  LOP3.LUT R208, R208, 0x7f, RZ, 0xc0, !PT ;  /* 0x0000007fd0d07812 */ /* 0x000fe200078ec0ff */
[----:B------:R-:W-:Y:S01]  /*5ae0*/  IMAD R20, R20, UR19, RZ ;  /* 0x0000001314147c24 */ /* 0x000fe2000f8e02ff */
[----:B------:R-:W-:Y:S01]  /*5af0*/  PRMT R59, RZ, 0x7610, R59 ;  /* 0x00007610ff3b7816 */ /* 0x000fe2000000003b */
[----:B------:R-:W4:Y:S01]  /*5b00*/  @P2 LDG.E.U8 R62, desc[UR30][R200.64] ;  /* 0x0000001ec83e2981 */ /* 0x000f22000c1e1100 */
[-C--:B------:R-:W-:Y:S02]  /*5b10*/  LEA.HI.X.SX32 R101, R9, R0.reuse, 0x1, P4 ;  /* 0x0000000009657211 */ /* 0x080fe400020f0eff */
[----:B------:R-:W-:Y:S01]  /*5b20*/  LEA.HI.X.SX32 R93, R5, R0, 0x1, P6 ;  /* 0x00000000055d7211 */ /* 0x000fe200030f0eff */
[----:B------:R-:W-:Y:S01]  /*5b30*/  IMAD.MOV.U32 R40, RZ, RZ, R85 ;  /* 0x000000ffff287224 */ /* 0x000fe200078e0055 */
[-C--:B------:R-:W-:Y:S01]  /*5b40*/  IADD3 R84, P5, PT, R13, R70.reuse, RZ ;  /* 0x000000460d547210 */ /* 0x080fe20007fbe0ff */
[----:B------:R-:W4:Y:S01]  /*5b50*/  @P2 LDG.E.U8 R61, desc[UR30][R192.64] ;  /* 0x0000001ec03d2981 */ /* 0x000f22000c1e1100 */
[----:B------:R-:W-:-:S02]  /*5b60*/  IADD3 R86, P4, PT, R7, R70, RZ ;  /* 0x0000004607567210 */ /* 0x000fc40007f9e0ff */
[----:B------:R-:W-:Y:S02]  /*5b70*/  IADD3 R78, P6, PT, R4, R70, RZ ;  /* 0x00000046044e7210 */ /* 0x000fe40007fde0ff */
[----:B------:R-:W-:Y:S02]  /*5b80*/  PRMT R29, RZ, 0x7610, R29 ;  /* 0x00007610ff1d7816 */ /* 0x000fe4000000001d */
[----:B------:R-:W-:Y:S01]  /*5b90*/  PRMT R26, RZ, 0x7610, R26 ;  /* 0x00007610ff1a7816 */ /* 0x000fe2000000001a */
[----:B------:R-:W-:Y:S01]  /*5ba0*/  IMAD.MOV.U32 R34, RZ, RZ, R79 ;  /* 0x000000ffff227224 */ /* 0x000fe200078e004f */
[----:B------:R-:W-:Y:S01]  /*5bb0*/  PRMT R25, RZ, 0x7610, R25 ;  /* 0x00007610ff197816 */ /* 0x000fe20000000019 */
[----:B------:R-:W-:Y:S01]  /*5bc0*/  STS.U8 [R208+UR14+0x2000], R19 ;  /* 0x00200013d0007988 */ /* 0x000fe2000800000e */
[-C--:B------:R-:W-:Y:S02]  /*5bd0*/  LEA.HI.X.SX32 R85, R13, R0.reuse, 0x1, P5 ;  /* 0x000000000d557211 */ /* 0x080fe400028f0eff */
[----:B------:R-:W-:Y:S01]  /*5be0*/  PRMT R24, RZ, 0x7610, R24 ;  /* 0x00007610ff187816 */ /* 0x000fe20000000018 */
[----:B------:R-:W4:Y:S01]  /*5bf0*/  @P2 LDG.E.U8 R60, desc[UR30][R176.64] ;  /* 0x0000001eb03c2981 */ /* 0x000f22000c1e1100 */
[----:B------:R-:W-:-:S02]  /*5c00*/  LEA.HI.X.SX32 R87, R7, R0, 0x1, P4 ;  /* 0x0000000007577211 */ /* 0x000fc400020f0eff */
[----:B------:R-:W-:Y:S01]  /*5c10*/  LEA.HI.X.SX32 R79, R4, R0, 0x1, P6 ;  /* 0x00000000044f7211 */ /* 0x000fe200030f0eff */
[----:B------:R-:W-:Y:S01]  /*5c20*/  STS.U8 [R208+UR14+0x2200], R16 ;  /* 0x00220010d0007988 */ /* 0x000fe2000800000e */
[----:B------:R-:W-:Y:S02]  /*5c30*/  PRMT R13, RZ, 0x7610, R13 ;  /* 0x00007610ff0d7816 */ /* 0x000fe4000000000d */
[-C--:B------:R-:W-:Y:S01]  /*5c40*/  IADD3 R68, P6, PT, R20, R70.reuse, RZ ;  /* 0x0000004614447210 */ /* 0x080fe20007fde0ff */
[----:B------:R-:W4:Y:S01]  /*5c50*/  @P2 LDG.E.U8 R59, desc[UR30][R168.64] ;  /* 0x0000001ea83b2981 */ /* 0x000f22000c1e1100 */
[-C--:B------:R-:W-:Y:S02]  /*5c60*/  IADD3 R76, P4, PT, R8, R70.reuse, RZ ;  /* 0x00000046084c7210 */ /* 0x080fe40007f9e0ff */
[----:B------:R-:W-:Y:S01]  /*5c70*/  PRMT R11, RZ, 0x7610, R11 ;  /* 0x00007610ff0b7816 */ /* 0x000fe2000000000b */
[----:B------:R-:W-:Y:S01]  /*5c80*/  STS.U8 [R208+UR14+0x2400], R15 ;  /* 0x0024000fd0007988 */ /* 0x000fe2000800000e */
[----:B------:R-:W-:-:S02]  /*5c90*/  IADD3 R70, P5, PT, R21, R70, RZ ;  /* 0x0000004615467210 */ /* 0x000fc40007fbe0ff */
[----:B------:R-:W-:Y:S01]  /*5ca0*/  PRMT R9, RZ, 0x7610, R9 ;  /* 0x00007610ff097816 */ /* 0x000fe20000000009 */
[----:B------:R-:W4:Y:S01]  /*5cb0*/  @P2 LDG.E.U8 R29, desc[UR30][R160.64] ;  /* 0x0000001ea01d2981 */ /* 0x000f22000c1e1100 */
[----:B------:R-:W-:-:S03]  /*5cc0*/  PRMT R7, RZ, 0x7610, R7 ;  /* 0x00007610ff077816 */ /* 0x000fc60000000007 */
[----:B------:R-:W-:Y:S01]  /*5cd0*/  STS.U8 [R208+UR14+0x2600], R14 ;  /* 0x0026000ed0007988 */ /* 0x000fe2000800000e */
[----:B------:R-:W-:-:S03]  /*5ce0*/  PRMT R6, RZ, 0x7610, R6 ;  /* 0x00007610ff067816 */ /* 0x000fc60000000006 */
[----:B------:R-:W4:Y:S01]  /*5cf0*/  @P2 LDG.E.U8 R26, desc[UR30][R150.64] ;  /* 0x0000001e961a2981 */ /* 0x000f22000c1e1100 */
[----:B------:R-:W-:-:S03]  /*5d00*/  PRMT R5, RZ, 0x7610, R5 ;  /* 0x00007610ff057816 */ /* 0x000fc60000000005 */
[----:B------:R-:W-:Y:S01]  /*5d10*/  STS.U8 [R208+UR14+0x2800], R22 ;  /* 0x00280016d0007988 */ /* 0x000fe2000800000e */
[----:B------:R-:W-:-:S03]  /*5d20*/  LEA.HI.X.SX32 R69, R20, R0, 0x1, P6 ;  /* 0x0000000014457211 */ /* 0x000fc600030f0eff */
[----:B------:R-:W4:Y:S01]  /*5d30*/  @P2 LDG.E.U8 R25, desc[UR30][R142.64] ;  /* 0x0000001e8e192981 */ /* 0x000f22000c1e1100 */
[----:B------:R-:W-:-:S03]  /*5d40*/  LEA.HI.X.SX32 R77, R8, R0, 0x1, P4 ;  /* 0x00000000084d7211 */ /* 0x000fc600020f0eff */
[----:B------:R-:W-:Y:S01]  /*5d50*/  STS.U8 [R208+UR14+0x2a00], R27 ;  /* 0x002a001bd0007988 */ /* 0x000fe2000800000e */
[----:B------:R-:W-:Y:S02]  /*5d60*/  LEA.HI.X.SX32 R71, R21, R0, 0x1, P5 ;  /* 0x0000000015477211 */ /* 0x000fe400028f0eff */
[----:B------:R-:W-:Y:S01]  /*5d70*/  PRMT R4, RZ, 0x7610, R4 ;  /* 0x00007610ff047816 */ /* 0x000fe20000000004 */
[----:B------:R-:W4:Y:S01]  /*5d80*/  @P2 LDG.E.U8 R24, desc[UR30][R134.64] ;  /* 0x0000001e86182981 */ /* 0x000f22000c1e1100 */
[----:B------:R-:W-:-:S03]  /*5d90*/  PRMT R0, RZ, 0x7610, R0 ;  /* 0x00007610ff007816 */ /* 0x000fc60000000000 */
[----:B------:R-:W-:Y:S04]  /*5da0*/  STS.U8 [R208+UR14+0x2c00], R28 ;  /* 0x002c001cd0007988 */ /* 0x000fe8000800000e */
[----:B------:R-:W4:Y:S04]  /*5db0*/  @P2 LDG.E.U8 R13, desc[UR30][R126.64] ;  /* 0x0000001e7e0d2981 */ /* 0x000f28000c1e1100 */
[----:B------:R-:W-:Y:S04]  /*5dc0*/  STS.U8 [R208+UR14+0x2e00], R30 ;  /* 0x002e001ed0007988 */ /* 0x000fe8000800000e */
[----:B------:R-:W4:Y:S04]  /*5dd0*/  @P2 LDG.E.U8 R11, desc[UR30][R118.64] ;  /* 0x0000001e760b2981 */ /* 0x000f28000c1e1100 */
[----:B------:R0:W-:Y:S04]  /*5de0*/  STS.U8 [R208+UR14+0x3000], R31 ;  /* 0x0030001fd0007988 */ /* 0x0001e8000800000e */
[----:B------:R-:W4:Y:S04]  /*5df0*/  @P2 LDG.E.U8 R9, desc[UR30][R110.64] ;  /* 0x0000001e6e092981 */ /* 0x000f28000c1e1100 */
[----:B------:R-:W4:Y:S01]  /*5e00*/  @P2 LDG.E.U8 R7, desc[UR30][R102.64] ;  /* 0x0000001e66072981 */ /* 0x000f22000c1e1100 */
[----:B0-----:R-:W0:Y:S03]  /*5e10*/  S2R R31, SR_TID.X ;  /* 0x00000000001f7919 */ /* 0x001e260000002100 */
[----:B------:R-:W4:Y:S04]  /*5e20*/  @P2 LDG.E.U8 R6, desc[UR30][R94.64] ;  /* 0x0000001e5e062981 */ /* 0x000f28000c1e1100 */
[----:B------:R-:W4:Y:S04]  /*5e30*/  @P2 LDG.E.U8 R5, desc[UR30][R86.64] ;  /* 0x0000001e56052981 */ /* 0x000f28000c1e1100 */
[----:B------:R-:W4:Y:S04]  /*5e40*/  @P2 LDG.E.U8 R4, desc[UR30][R78.64] ;  /* 0x0000001e4e042981 */ /* 0x000f28000c1e1100 */
[----:B------:R-:W4:Y:S01]  /*5e50*/  @P2 LDG.E.U8 R0, desc[UR30][R70.64] ;  /* 0x0000001e46002981 */ /* 0x000f22000c1e1100 */
[----:B------:R-:W-:-:S02]  /*5e60*/  PRMT R10, RZ, 0x7610, R10 ;  /* 0x00007610ff0a7816 */ /* 0x000fc4000000000a */
[----:B------:R-:W-:Y:S01]  /*5e70*/  PRMT R8, RZ, 0x7610, R8 ;  /* 0x00007610ff087816 */ /* 0x000fe20000000008 */
[----:B------:R1:W5:Y:S01]  /*5e80*/  LDL.LU R208, [R1+0x158] ;  /* 0x0001580001d07983 */ /* 0x0003620000300800 */
[----:B------:R-:W-:Y:S02]  /*5e90*/  PRMT R12, RZ, 0x7610, R12 ;  /* 0x00007610ff0c7816 */ /* 0x000fe4000000000c */
[----:B------:R-:W-:Y:S01]  /*5ea0*/  PRMT R21, RZ, 0x7610, R21 ;  /* 0x00007610ff157816 */ /* 0x000fe20000000015 */
[----:B------:R-:W4:Y:S01]  /*5eb0*/  @P2 LDG.E.U8 R10, desc[UR30][R116.64] ;  /* 0x0000001e740a2981 */ /* 0x000f22000c1e1100 */
[----:B------:R-:W-:Y:S02]  /*5ec0*/  PRMT R20, RZ, 0x7610, R20 ;  /* 0x00007610ff147816 */ /* 0x000fe40000000014 */
[----:B------:R-:W-:Y:S01]  /*5ed0*/  PRMT R19, RZ, 0x7610, R19 ;  /* 0x00007610ff137816 */ /* 0x000fe20000000013 */
[----:B------:R-:W4:Y:S01]  /*5ee0*/  @P2 LDG.E.U8 R8, desc[UR30][R108.64] ;  /* 0x0000001e6c082981 */ /* 0x000f22000c1e1100 */
[----:B------:R-:W-:-:S02]  /*5ef0*/  PRMT R18, RZ, 0x7610, R18 ;  /* 0x00007610ff127816 */ /* 0x000fc40000000012 */
[----:B------:R-:W-:Y:S01]  /*5f00*/  PRMT R17, RZ, 0x7610, R17 ;  /* 0x00007610ff117816 */ /* 0x000fe20000000011 */
[----:B------:R-:W4:Y:S01]  /*5f10*/  @P2 LDG.E.U8 R12, desc[UR30][R124.64] ;  /* 0x0000001e7c0c2981 */ /* 0x000f22000c1e1100 */
        /* <DEDUP_REMOVED lines=12> */
[----:B0-----:R-:W-:-:S03]  /*5fe0*/  LOP3.LUT R31, R31, 0x7f, RZ, 0xc0, !PT ;  /* 0x0000007f1f1f7812 */ /* 0x001fc600078ec0ff */
[----:B------:R-:W4:Y:S04]  /*5ff0*/  @P2 LDG.E.U8 R17, desc[UR30][R158.64] ;  /* 0x0000001e9e112981 */ /* 0x000f28000c1e1100 */
        /* <DEDUP_REMOVED lines=8> */
[----:B--2---:R0:W-:Y:S04]  /*6080*/  STS.U8 [R31+UR14+0x3200], R32 ;  /* 0x003200201f007988 */ /* 0x0041e8000800000e */
[----:B------:R2:W-:Y:S04]  /*6090*/  STS.U8 [R31+UR14+0x3400], R33 ;  /* 0x003400211f007988 */ /* 0x0005e8000800000e */
[----:B------:R1:W-:Y:S01]  /*60a0*/  STS.U8 [R31+UR14+0x3600], R35 ;  /* 0x003600231f007988 */ /* 0x0003e2000800000e */
[----:B0-----:R-:W-:-:S03]  /*60b0*/  IMAD.MOV.U32 R32, RZ, RZ, R207 ;  /* 0x000000ffff207224 */ /* 0x001fc600078e00cf */
[----:B------:R0:W5:Y:S01]  /*60c0*/  LDL.LU R207, [R1+0x154] ;  /* 0x0001540001cf7983 */ /* 0x0001620000300800 */
[----:B--2---:R-:W-:-:S03]  /*60d0*/  IMAD.MOV.U32 R33, RZ, RZ, R206 ;  /* 0x000000ffff217224 */ /* 0x004fc600078e00ce */
[----:B------:R0:W5:Y:S01]  /*60e0*/  LDL.LU R206, [R1+0x150] ;  /* 0x0001500001ce7983 */ /* 0x0001620000300800 */
[----:B-1----:R-:W-:-:S03]  /*60f0*/  IMAD.MOV.U32 R35, RZ, RZ, R3 ;  /* 0x000000ffff237224 */ /* 0x002fc600078e0003 */
[----:B------:R1:W-:Y:S04]  /*6100*/  STS.U8 [R31+UR14+0x3800], R37 ;  /* 0x003800251f007988 */ /* 0x0003e8000800000e */
[----:B------:R0:W5:Y:S01]  /*6110*/  LDL.LU R3, [R1+0x14c] ;  /* 0x00014c0001037983 */ /* 0x0001620000300800 */
[----:B-1----:R-:W-:-:S03]  /*6120*/  IMAD.MOV.U32 R37, RZ, RZ, R2 ;  /* 0x000000ffff257224 */ /* 0x002fc600078e0002 */
[----:B------:R0:W5:Y:S04]  /*6130*/  LDL.LU R2, [R1+0x148] ;  /* 0x0001480001027983 */ /* 0x0001680000300800 */
[----:B------:R-:W-:Y:S04]  /*6140*/  STS.U8 [R31+UR14+0x3a00], R38 ;  /* 0x003a00261f007988 */ /* 0x000fe8000800000e */
[----:B------:R-:W-:Y:S04]  /*6150*/  STS.U8 [R31+UR14+0x3c00], R39 ;  /* 0x003c00271f007988 */ /* 0x000fe8000800000e */
[----:B---3--:R1:W-:Y:S02]  /*6160*/  STS.U8 [R31+UR14+0x3e00], R41 ;  /* 0x003e00291f007988 */ /* 0x0083e4000800000e */
[----:B-1----:R-:W-:-:S05]  /*6170*/  LOP3.LUT R41, R31, 0x10, RZ, 0x3c, !PT ;  /* 0x000000101f297812 */ /* 0x002fca00078e3cff */
[----:B------:R1:W-:Y:S04]  /*6180*/  STS.U8 [R41+UR14+0x2080], R43 ;  /* 0x0020802b29007988 */ /* 0x0003e8000800000e */
        /* <DEDUP_REMOVED lines=14> */
[----:B------:R2:W-:Y:S01]  /*6270*/  STS.U8 [R41+UR14+0x3e80], R53 ;  /* 0x003e803529007988 */ /* 0x0005e2000800000e */
[----:B-1----:R-:W1:Y:S01]  /*6280*/  S2R R43, SR_TID.X ;  /* 0x00000000002b7919 */ /* 0x002e620000002100 */
[----:B--2---:R-:W2:Y:S01]  /*6290*/  S2R R41, SR_TID.X ;  /* 0x0000000000297919 */ /* 0x004ea20000002100 */
[----:B------:R-:W-:-:S04]  /*62a0*/  IMAD.MOV.U32 R38, RZ, RZ, R252 ;  /* 0x000000ffff267224 */ /* 0x000fc800078e00fc */
[----:B------:R-:W-:Y:S02]  /*62b0*/  IMAD.MOV.U32 R39, RZ, RZ, R38 ;  /* 0x000000ffff277224 */ /* 0x000fe400078e0026 */
[----:B------:R-:W-:Y:S01]  /*62c0*/  IMAD.MOV.U32 R38, RZ, RZ, R37 ;  /* 0x000000ffff267224 */ /* 0x000fe200078e0025 */
[----:B------:R-:W3:Y:S01]  /*62d0*/  S2R R252, SR_TID.X ;  /* 0x0000000000fc7919 */ /* 0x000ee20000002100 */
[----:B------:R-:W-:Y:S02]  /*62e0*/  IMAD.MOV.U32 R37, RZ, RZ, R35 ;  /* 0x000000ffff257224 */ /* 0x000fe400078e0023 */
[----:B------:R-:W-:Y:S02]  /*62f0*/  IMAD.MOV.U32 R35, RZ, RZ, R33 ;  /* 0x000000ffff237224 */ /* 0x000fe400078e0021 */
[----:B------:R-:W-:Y:S02]  /*6300*/  IMAD.MOV.U32 R33, RZ, RZ, R32 ;  /* 0x000000ffff217224 */ /* 0x000fe400078e0020 */
[----:B-1----:R-:W-:Y:S01]  /*6310*/  IMAD.SHL.U32 R31, R43, 0x8, RZ ;  /* 0x000000082b1f7824 */ /* 0x002fe200078e00ff */
[----:B--2---:R-:W-:-:S04]  /*6320*/  LOP3.LUT R41, R41, 0x7f, RZ, 0xc0, !PT ;  /* 0x0000007f29297812 */ /* 0x004fc800078ec0ff */
[----:B------:R-:W-:Y:S02]  /*6330*/  LOP3.LUT R31, R31, 0x30, RZ, 0xc0, !PT ;  /* 0x000000301f1f7812 */ /* 0x000fe400078ec0ff */
[----:B------:R-:W-:Y:S02]  /*6340*/  LOP3.LUT R41, R41, 0x20, RZ, 0x3c, !PT ;  /* 0x0000002029297812 */ /* 0x000fe400078e3cff */
[----:B------:R-:W-:-:S03]  /*6350*/  LOP3.LUT R32, R43, 0x60, RZ, 0xc0, !PT ;  /* 0x000000602b207812 */ /* 0x000fc600078ec0ff */
[----:B----4-:R-:W-:Y:S02]  /*6360*/  STS.U8 [R41+UR14+0x2100], R62 ;  /* 0x0021003e29007988 */ /* 0x010fe4000800000e */
[----:B------:R-:W-:Y:S02]  /*6370*/  IMAD R31, R32, 0x20, R31 ;  /* 0x00000020201f7824 */ /* 0x000fe400078e021f */
[----:B------:R-:W-:Y:S01]  /*6380*/  STS.U8 [R41+UR14+0x2300], R61 ;  /* 0x0023003d29007988 */ /* 0x000fe2000800000e */
[----:B------:R-:W-:-:S03]  /*6390*/  LOP3.LUT R32, R43, 0x10, RZ, 0xc0, !PT ;  /* 0x000000102b207812 */ /* 0x000fc600078ec0ff */
[----:B------:R-:W-:Y:S04]  /*63a0*/  STS.U8 [R41+UR14+0x2500], R60 ;  /* 0x0025003c29007988 */ /* 0x000fe8000800000e */
[----:B------:R-:W-:Y:S04]  /*63b0*/  STS.U8 [R41+UR14+0x2700], R59 ;  /* 0x0027003b29007988 */ /* 0x000fe8000800000e */
[----:B------:R-:W-:Y:S01]  /*63c0*/  STS.U8 [R41+UR14+0x2900], R29 ;  /* 0x0029001d29007988 */ /* 0x000fe2000800000e */
[----:B------:R-:W-:-:S03]  /*63d0*/  IMAD.SHL.U32 R32, R32, 0x2, RZ ;  /* 0x0000000220207824 */ /* 0x000fc600078e00ff */
[----:B------:R-:W-:Y:S04]  /*63e0*/  STS.U8 [R41+UR14+0x2b00], R26 ;  /* 0x002b001a29007988 */ /* 0x000fe8000800000e */
[----:B------:R-:W-:Y:S04]  /*63f0*/  STS.U8 [R41+UR14+0x2d00], R25 ;  /* 0x002d001929007988 */ /* 0x000fe8000800000e */
[----:B------:R-:W-:Y:S04]  /*6400*/  STS.U8 [R41+UR14+0x2f00], R24 ;  /* 0x002f001829007988 */ /* 0x000fe8000800000e */
[----:B------:R-:W-:Y:S04]  /*6410*/  STS.U8 [R41+UR14+0x3100], R13 ;  /* 0x0031000d29007988 */ /* 0x000fe8000800000e */
[----:B------:R-:W-:Y:S01]  /*6420*/  STS.U8 [R41+UR14+0x3300], R11 ;  /* 0x0033000b29007988 */ /* 0x000fe2000800000e */
[----:B------:R-:W-:-:S03]  /*6430*/  LOP3.LUT R32, R31, R32, RZ, 0x3c, !PT ;  /* 0x000000201f207212 */ /* 0x000fc600078e3cff */
[----:B------:R-:W-:Y:S04]  /*6440*/  STS.U8 [R41+UR14+0x3500], R9 ;  /* 0x0035000929007988 */ /* 0x000fe8000800000e */
[----:B------:R-:W-:Y:S04]  /*6450*/  STS.U8 [R41+UR14+0x3700], R7 ;  /* 0x0037000729007988 */ /* 0x000fe8000800000e */
[----:B------:R-:W-:Y:S04]  /*6460*/  STS.U8 [R41+UR14+0x3900], R6 ;  /* 0x0039000629007988 */ /* 0x000fe8000800000e */
[----:B------:R-:W-:Y:S04]  /*6470*/  STS.U8 [R41+UR14+0x3b00], R5 ;  /* 0x003b000529007988 */ /* 0x000fe8000800000e */
[----:B------:R-:W1:Y:S04]  /*6480*/  SHFL.BFLY PT, R31, R63, 0x10, 0x1f ;  /* 0x0e001f003f1f7f89 */ /* 0x000e6800000e0000 */
[----:B------:R-:W-:Y:S04]  /*6490*/  STS.U8 [R41+UR14+0x3d00], R4 ;  /* 0x003d000429007988 */ /* 0x000fe8000800000e */
[----:B------:R2:W-:Y:S02]  /*64a0*/  STS.U8 [R41+UR14+0x3f00], R0 ;  /* 0x003f000029007988 */ /* 0x0005e4000800000e */
[----:B--2---:R-:W-:-:S04]  /*64b0*/  FADD R0, -R156, -INF ;  /* 0xff8000009c007421 */ /* 0x004fc80000000100 */
[----:B------:R-:W-:Y:S01]  /*64c0*/  FMUL R0, R0, 1.4426950216293334961 ;  /* 0x3fb8aa3b00007820 */ /* 0x000fe20000400000 */
[----:B---3--:R-:W-:Y:S02]  /*64d0*/  LOP3.LUT R252, R252, 0x7f, RZ, 0xc0, !PT ;  /* 0x0000007ffcfc7812 */ /* 0x008fe400078ec0ff */
[----:B------:R-:W-:-:S03]  /*64e0*/  LOP3.LUT R13, R43, 0xf, RZ, 0xc0, !PT ;  /* 0x0000000f2b0d7812 */ /* 0x000fc600078ec0ff */
[----:B------:R-:W2:Y:S01]  /*64f0*/  MUFU.EX2 R0, R0 ;  /* 0x0000000000007308 */ /* 0x000ea20000000800 */
[----:B------:R-:W-:Y:S01]  /*6500*/  LOP3.LUT R252, R252, 0x30, RZ, 0x3c, !PT ;  /* 0x00000030fcfc7812 */ /* 0x000fe200078e3cff */
[----:B------:R-:W-:Y:S01]  /*6510*/  IMAD R13, R13, 0x40, R32 ;  /* 0x000000400d0d7824 */ /* 0x000fe200078e0220 */
[----:B------:R-:W-:Y:S01]  /*6520*/  F2FP.SATFINITE.E4M3.F32.PACK_AB_MERGE_C R9, R38, R39, R64 ;  /* 0x000000272609723e */ /* 0x000fe20004807040 */
[----:B-1----:R-:W-:Y:S01]  /*6530*/  FADD R63, R63, R31 ;  /* 0x0000001f3f3f7221 */ /* 0x002fe20000000000 */
[----:B------:R-:W-:Y:S01]  /*6540*/  F2FP.SATFINITE.E4M3.F32.PACK_AB_MERGE_C R11, R40, R36, R67 ;  /* 0x00000024280b723e */ /* 0x000fe20004807043 */
[----:B------:R1:W-:Y:S01]  /*6550*/  STS.U8 [R252+UR14+0x3380], R10 ;  /* 0x0033800afc007988 */ /* 0x0003e2000800000e */
[----:B------:R-:W-:-:S03]  /*6560*/  F2FP.SATFINITE.E4M3.F32.PACK_AB_MERGE_C R5, R187, R188, R157 ;  /* 0x000000bcbb05723e */ /* 0x000fc6000480709d */
[----:B------:R3:W-:Y:S01]  /*6570*/  STS.U8 [R252+UR14+0x3580], R8 ;  /* 0x00358008fc007988 */ /* 0x0007e2000800000e */
[----:B------:R-:W-:Y:S02]  /*6580*/  F2FP.SATFINITE.E4M3.F32.PACK_AB_MERGE_C R4, R189, R42, R184 ;  /* 0x0000002abd04723e */ /* 0x000fe400048070b8 */
[----:B------:R-:W-:Y:S01]  /*6590*/  F2FP.SATFINITE.E4M3.F32.PACK_AB_MERGE_C R6, R190, R191, R185 ;  /* 0x000000bfbe06723e */ /* 0x000fe200048070b9 */
[----:B------:R4:W-:Y:S01]  /*65a0*/  STS.U8 [R252+UR14+0x3180], R12 ;  /* 0x0031800cfc007988 */ /* 0x0009e2000800000e */
[----:B------:R-:W-:Y:S02]  /*65b0*/  F2FP.SATFINITE.E4M3.F32.PACK_AB_MERGE_C R7, R248, R249, R186 ;  /* 0x000000f9f807723e */ /* 0x000fe400048070ba */
[----:B-1----:R-:W-:Y:S02]  /*65c0*/  F2FP.SATFINITE.E4M3.F32.PACK_AB_MERGE_C R10, R34, R33, R66 ;  /* 0x00000021220a723e */ /* 0x002fe40004807042 */
[----:B---3--:R-:W-:Y:S01]  /*65d0*/  F2FP.SATFINITE.E4M3.F32.PACK_AB_MERGE_C R8, R35, R37, R65 ;  /* 0x000000252308723e */ /* 0x008fe20004807041 */
[----:B------:R-:W-:Y:S01]  /*65e0*/  STS.U8 [R252+UR14+0x2180], R21 ;  /* 0x00218015fc007988 */ /* 0x000fe2000800000e */
[----:B----4-:R-:W-:-:S03]  /*65f0*/  LOP3.LUT R12, R13, 0x10, RZ, 0x3c, !PT ;  /* 0x000000100d0c7812 */ /* 0x010fc600078e3cff */
[----:B------:R-:W-:Y:S01]  /*6600*/  STS.U8 [R252+UR14+0x2380], R20 ;  /* 0x00238014fc007988 */ /* 0x000fe2000800000e */
[----:B--2---:R-:W-:-:S03]  /*6610*/  FADD R157, R0, R63 ;  /* 0x0000003f009d7221 */ /* 0x004fc60000000000 */
        /* <DEDUP_REMOVED lines=11> */
[----:B------:R-:W-:Y:S04]  /*66d0*/  STS.128 [R13+UR14+0x8000], R8 ;  /* 0x008000080d007988 */ /* 0x000fe80008000c0e */
[----:B------:R1:W-:Y:S02]  /*66e0*/  STS.128 [R12+UR14+0x8000], R4 ;  /* 0x008000040c007988 */ /* 0x0003e40008000c0e */
[----:B-1----:R-:W1:Y:S01]  /*66f0*/  LDTM.16dp32bit_t0_t15.x64 R4, tmem[UR15] ;  /* 0x0000000f000479ee */ /* 0x002e620008b00000 */
[----:B------:R-:W2:Y:S01]  /*6700*/  LDTM.16dp32bit_t16_t31.x64 R4, tmem[UR15+0x40] ;  /* 0x0000400f000479ee */ /* 0x000ea20008b20000 */
[----:B------:R-:W-:Y:S01]  /*6710*/  NOP ;  /* 0x0000000000007918 */ /* 0x000fe20000000000 */
[----:B0-----:R-:W-:Y:S05]  /*6720*/  @!P2 BRA `(.L_x_9) ;  /* 0x000000040008a947 */ /* 0x001fea0003800000 */
[C---:B-12---:R-:W-:Y:S01]  /*6730*/  FMUL R4, R0.reuse, R4 ;  /* 0x0000000400047220 */ /* 0x046fe20000400000 */
[C---:B------:R-:W-:Y:S01]  /*6740*/  FMUL R5, R0.reuse, R5 ;  /* 0x0000000500057220 */ /* 0x040fe20000400000 */
        /* <DEDUP_REMOVED lines=61> */
[----:B------:R-:W-:-:S04]  /*6b20*/  FMUL R67, R0, R67 ;  /* 0x0000004300437220 */ /* 0x000fc80000400000 */
[----:B------:R0:W-:Y:S01]  /*6b30*/  STTM.16dp32bit_t0_t15.x64 tmem[UR15], R4 ;  /* 0x00000004000079ed */ /* 0x0001e20008b0000f */
[----:B------:R0:W-:Y:S02]  /*6b40*/  STTM.16dp32bit_t16_t31.x64 tmem[UR15+0x40], R4 ;  /* 0x00004004000079ed */ /* 0x0001e40008b2000f */
.L_x_9:
[----:B--2---:R-:W2:Y:S02]  /*6b50*/  FENCE.VIEW.ASYNC.T ;  /* 0x00000000000073c6 */ /* 0x004ea40000000200 */
[----:B--2---:R-:W-:Y:S06]  /*6b60*/  BAR.SYNC.DEFER_BLOCKING 0x0 ;  /* 0x0000000000007b1d */ /* 0x004fec0000010000 */
[----:B------:R-:W2:Y:S01]  /*6b70*/  LDCU UR4, c[0x0][0x3f0] ;  /* 0x00007e00ff0477ac */ /* 0x000ea20008000800 */
[----:B------:R3:W-:Y:S06]  /*6b80*/  MEMBAR.ALL.CTA ;  /* 0x0000000000007992 */ /* 0x0007ec0000008000 */
[----:B---3--:R-:W3:Y:S01]  /*6b90*/  FENCE.VIEW.ASYNC.S ;  /* 0x00000000000073c6 */ /* 0x008ee20000000000 */
[----:B--2---:R-:W-:-:S04]  /*6ba0*/  UIADD3 UR4, UPT, UPT, UR4, -0x40, URZ ;  /* 0xffffffc004047890 */ /* 0x004fc8000fffe0ff */
[----:B------:R-:W-:Y:S01]  /*6bb0*/  UISETP.GE.AND UP1, UPT, UR4, 0x1, UPT ;  /* 0x000000010400788c */ /* 0x000fe2000bf26270 */
[----:B---3--:R-:W-:Y:S06]  /*6bc0*/  BAR.SYNC.DEFER_BLOCKING 0x0 ;  /* 0x0000000000007b1d */ /* 0x008fec0000010000 */
[----:B------:R-:W-:Y:S05]  /*6bd0*/  @!P3 BRA `(.L_x_10) ;  /* 0x000000000064b947 */ /* 0x000fea0003800000 */
[----:B------:R-:W-:Y:S02]  /*6be0*/  UIADD3 UR4, UPT, UPT, UR14, 0x8000, URZ ;  /* 0x000080000e047890 */ /* 0x000fe4000fffe0ff */
[----:B------:R-:W-:Y:S02]  /*6bf0*/  UIADD3 UR5, UPT, UPT, UR14, 0x2000, URZ ;  /* 0x000020000e057890 */ /* 0x000fe4000fffe0ff */
[----:B------:R-:W-:Y:S02]  /*6c00*/  USHF.R.U32.HI UR4, URZ, 0x4, UR4 ;  /* 0x00000004ff047899 */ /* 0x000fe40008011604 */
[----:B------:R-:W-:Y:S02]  /*6c10*/  USHF.R.U32.HI UR5, URZ, 0x4, UR5 ;  /* 0x00000004ff057899 */ /* 0x000fe40008011605 */
[----:B------:R-:W-:Y:S02]  /*6c20*/  USGXT.U32 UR6, UR4, 0xe ;  /* 0x0000000e0406789a */ /* 0x000fe40008000000 */
[----:B------:R-:W-:Y:S01]  /*6c30*/  USGXT.U32 UR8, UR5, 0xe ;  /* 0x0000000e0508789a */ /* 0x000fe20008000000 */
[----:B------:R-:W-:Y:S01]  /*6c40*/  UMOV UR18, 0xfffffffe ;  /* 0xfffffffe00127882 */ /* 0x000fe20000000000 */
[----:B------:R-:W-:Y:S01]  /*6c50*/  UMOV UR19, 0x7fffbfdf ;  /* 0x7fffbfdf00137882 */ /* 0x000fe20000000000 */
[----:B------:R-:W-:Y:S01]  /*6c60*/  UMOV UR7, URZ ;  /* 0x000000ff00077c82 */ /* 0x000fe20008000000 */
[----:B------:R-:W-:Y:S01]  /*6c70*/  UMOV UR9, URZ ;  /* 0x000000ff00097c82 */ /* 0x000fe20008000000 */
[----:B------:R-:W-:-:S02]  /*6c80*/  UIADD3.64 UR20, UPT, UPT, UR6, -UR18, URZ ;  /* 0x8000001206147297 */ /* 0x000fc4000fffe0ff */
[----:B------:R-:W-:Y:S01]  /*6c90*/  UIADD3.64 UR18, UPT, UPT, UR8, -UR18, URZ ;  /* 0x8000001208127297 */ /* 0x000fe2000fffe0ff */
[----:B------:R-:W-:Y:S01]  /*6ca0*/  UMOV UR22, 0x0 ;  /* 0x0000000000167882 */ /* 0x000fe20000000000 */
[----:B------:R-:W-:Y:S01]  /*6cb0*/  UMOV UR23, 0x4200010 ;  /* 0x0420001000177882 */ /* 0x000fe20000000000 */
[----:B------:R-:W-:Y:S01]  /*6cc0*/  UMOV UR4, UR17 ;  /* 0x0000001100047c82 */ /* 0x000fe20008000000 */
[----:B------:R-:W-:Y:S01]  /*6cd0*/  UMOV UR5, URZ ;  /* 0x000000ff00057c82 */ /* 0x000fe20008000000 */
[----:B------:R-:W-:Y:S01]  /*6ce0*/  UMOV UR7, 0x80004020 ;  /* 0x8000402000077882 */ /* 0x000fe20000000000 */
[----:B------:R-:W-:Y:S01]  /*6cf0*/  UMOV UR9, 0x80004020 ;  /* 0x8000402000097882 */ /* 0x000fe20000000000 */
[----:B------:R-:W-:Y:S01]  /*6d00*/  UMOV UR24, 0x0 ;  /* 0x0000000000187882 */ /* 0x000fe20000000000 */
[----:B------:R-:W-:Y:S01]  /*6d10*/  UMOV UR25, 0x4200010 ;  /* 0x0420001000197882 */ /* 0x000fe20000000000 */
[----:B------:R-:W-:Y:S01]  /*6d20*/  UMOV UR4, UR4 ;  /* 0x0000000400047c82 */ /* 0x000fe20008000000 */
[----:B------:R2:W-:Y:S01]  /*6d30*/  UTCQMMA gdesc[UR6], gdesc[UR8], tmem[UR12], tmem[UR22], idesc[UR23], UPT ;  /* 0x00ff1608060075ea */ /* 0x0005e2000b80030c */
[----:B------:R2:W-:Y:S01]  /*6d40*/  UTCQMMA gdesc[UR20], gdesc[UR18], tmem[UR12], tmem[UR24], idesc[UR25], UPT ;  /* 0x00ff1812140075ea */ /* 0x0005e2000b80030c */
[----:B------:R2:W-:Y:S01]  /*6d50*/  UTCBAR [UR4], URZ ;  /* 0x000000ff040073e9 */ /* 0x0005e200080000ff */
[----:B------:R-:W-:Y:S01]  /*6d60*/  NOP ;  /* 0x0000000000007918 */ /* 0x000fe20000000000 */
.L_x_10:
[----:B01----:R-:W-:Y:S01]  /*6d70*/  FSEL R4, R157, 1, P2 ;  /* 0x3f8000009d047808 */ /* 0x003fe20001000000 */
[----:B--2---:R-:W-:Y:S01]  /*6d80*/  UMOV UR6, URZ ;  /* 0x000000ff00067c82 */ /* 0x004fe20008000000 */
[----:B------:R-:W-:-:S03]  /*6d90*/  FSEL R0, R156, -INF , P2 ;  /* 0xff8000009c007808 */ /* 0x000fc60001000000 */
[----:B------:R0:W-:Y:S01]  /*6da0*/  STL [R1+0x118], R4 ;  /* 0x0001180401007387 */ /* 0x0001e20000100800 */
[----:B------:R-:W-:Y:S05]  /*6db0*/  BRA.U !UP1, `(.L_x_11) ;  /* 0x0000003d098c7547 */ /* 0x000fea000b800000 */
[----:B0-----:R-:W0:Y:S01]  /*6dc0*/  LDC R4, c[0x0][0x3c4] ;  /* 0x0000f100ff047b82 */ /* 0x001e220000000800 */
[----:B------:R-:W1:Y:S01]  /*6dd0*/  LDCU UR9, c[0x0][0x3d4] ;  /* 0x00007a80ff0977ac */ /* 0x000e620008000800 */
[----:B------:R-:W-:Y:S02]  /*6de0*/  IMAD.MOV.U32 R36, RZ, RZ, R0 ;  /* 0x000000ffff247224 */ /* 0x000fe400078e0000 */
[----:B------:R-:W-:Y:S01]  /*6df0*/  IMAD.MOV.U32 R37, RZ, RZ, RZ ;  /* 0x000000ffff257224 */ /* 0x000fe200078e00ff */
[----:B------:R-:W-:Y:S02]  /*6e00*/  USHF.R.U32.HI UR24, URZ, 0x4, UR14 ;  /* 0x00000004ff187899 */ /* 0x000fe4000801160e */
[----:B------:R-:W-:Y:S02]  /*6e10*/  USHF.R.U32.HI UR26, URZ, 0x4, UR10 ;  /* 0x00000004ff1a7899 */ /* 0x000fe4000801160a */
[----:B------:R-:W-:Y:S02]  /*6e20*/  UIADD3 UR8, UPT, UPT, UR14, 0x8000, URZ ;  /* 0x000080000e087890 */ /* 0x000fe4000fffe0ff */
[----:B------:R-:W-:-:S02]  /*6e30*/  USGXT.U32 UR24, UR24, 0xe ;  /* 0x0000000e1818789a */ /* 0x000fc40008000000 */
[----:B------:R-:W-:Y:S02]  /*6e40*/  USGXT.U32 UR26, UR26, 0xe ;  /* 0x0000000e1a1a789a */ /* 0x000fe40008000000 */
[----:B------:R-:W-:Y:S02]  /*6e50*/  UIADD3 UR4, UPT, UPT, UR14, 0x6000, URZ ;  /* 0x000060000e047890 */ /* 0x000fe4000fffe0ff */
[----:B------:R-:W-:Y:S02]  /*6e60*/  USHF.R.U32.HI UR8, URZ, 0x4, UR8 ;  /* 0x00000004ff087899 */ /* 0x000fe40008011608 */
[----:B------:R-:W-:Y:S02]  /*6e70*/  UIADD3 UR20, UP3, UPT, UR24, 0x80, URZ ;  /* 0x0000008018147890 */ /* 0x000fe4000ff7e0ff */
[----:B------:R-:W-:Y:S02]  /*6e80*/  UIADD3 UR18, UP2, UPT, UR26, 0x2, URZ ;  /* 0x000000021a127890 */ /* 0x000fe4000ff5e0ff */
[----:B------:R-:W-:Y:S01]  /*6e90*/  USHF.R.U32.HI UR4, URZ, 0x4, UR4 ;  /* 0x00000004ff047899 */ /* 0x000fe20008011604 */
[----:B0-----:R-:W-:Y:S01]  /*6ea0*/  IMAD.SHL.U32 R156, R4, 0x40, RZ ;  /* 0x00000040049c7824 */ /* 0x001fe200078e00ff */
[----:B------:R-:W-:Y:S01]  /*6eb0*/  USGXT.U32 UR28, UR8, 0xe ;  /* 0x0000000e081c789a */ /* 0x000fe20008000000 */
[----:B------:R-:W-:Y:S01]  /*6ec0*/  UMOV UR6, URZ ;  /* 0x000000ff00067c82 */ /* 0x000fe20008000000 */
[----:B------:R-:W-:Y:S01]  /*6ed0*/  UMOV UR5, URZ ;  /* 0x000000ff00057c82 */ /* 0x000fe20008000000 */
[----:B------:R-:W-:-:S02]  /*6ee0*/  UIADD3.X UR21, UPT, UPT, UR6, -0x7fffbfe0, URZ, UP3, !UPT ;  /* 0x8000402006157890 */ /* 0x000fc40009ffe4ff */
[----:B------:R-:W-:Y:S02]  /*6ef0*/  UIADD3.X UR19, UPT, UPT, UR5, 0x40004040, URZ, UP2, !UPT ;  /* 0x4000404005137890 */ /* 0x000fe400097fe4ff */
[----:B------:R-:W-:Y:S02]  /*6f00*/  USGXT.U32 UR4, UR4, 0xe ;  /* 0x0000000e0404789a */ /* 0x000fe40008000000 */
[----:B------:R-:W-:Y:S02]  /*6f10*/  UIADD3 UR42, UP2, UPT, UR20, 0x80, URZ ;  /* 0x00000080142a7890 */ /* 0x000fe4000ff5e0ff */
[----:B------:R-:W-:Y:S02]  /*6f20*/  UIADD3 UR40, UP3, UPT, UR20, 0x100, URZ ;  /* 0x0000010014287890 */ /* 0x000fe4000ff7e0ff */
[----:B------:R-:W-:Y:S01]  /*6f30*/  UIADD3 UR38, UP4, UPT, UR28, 0x2, URZ ;  /* 0x000000021c267890 */ /* 0x000fe2000ff9e0ff */
[----:B------:R-:W-:Y:S01]  /*6f40*/  UMOV UR7, URZ ;  /* 0x000000ff00077c82 */ /* 0x000fe20008000000 */
[----:B------:R-:W-:Y:S01]  /*6f50*/  UMOV UR22, 0xfffffffe ;  /* 0xfffffffe00167882 */ /* 0x000fe20000000000 */
[----:B------:R-:W-:Y:S01]  /*6f60*/  UMOV UR23, 0x7fffbfdf ;  /* 0x7fffbfdf00177882 */ /* 0x000fe20000000000 */
[----:B------:R-:W-:Y:S01]  /*6f70*/  UISETP.NE.U32.AND UP1, UPT, UR11, URZ, UPT ;  /* 0x000000ff0b00728c */ /* 0x000fe2000bf25070 */
[----:B------:R-:W0:Y:S01]  /*6f80*/  LDCU UR37, c[0x0][0x3f0] ;  /* 0x00007e00ff2577ac */ /* 0x000e220008000800 */
[----:B------:R-:W2:Y:S01]  /*6f90*/  LDCU UR48, c[0x0][0x3a8] ;  /* 0x00007500ff3077ac */ /* 0x000ea20008000800 */
[----:B------:R-:W3:Y:S01]  /*6fa0*/  LDCU UR49, c[0x0][0x3d4] ;  /* 0x00007a80ff3177ac */ /* 0x000ee20008000800 */
[----:B-1----:R-:W-:-:S02]  /*6fb0*/  USHF.L.U32 UR9, UR9, 0x6, URZ ;  /* 0x0000000609097899 */ /* 0x002fc400080006ff */
[----:B------:R-:W-:Y:S02]  /*6fc0*/  UIADD3.X UR43, UPT, UPT, UR21, URZ, URZ, UP2, !UPT ;  /* 0x000000ff152b7290 */ /* 0x000fe400097fe4ff */
[----:B------:R-:W-:Y:S02]  /*6fd0*/  UIADD3.X UR41, UPT, UPT, UR21, URZ, URZ, UP3, !UPT ;  /* 0x000000ff15297290 */ /* 0x000fe40009ffe4ff */
[----:B------:R-:W-:Y:S02]  /*6fe0*/  UIADD3.X UR39, UPT, UPT, UR7, -0x7fffbfe0, URZ, UP4, !UPT ;  /* 0x8000402007277890 */ /* 0x000fe4000a7fe4ff */
[----:B------:R-:W-:Y:S02]  /*6ff0*/  UIADD3.64 UR22, UPT, UPT, UR4, -UR22, URZ ;  /* 0x8000001604167297 */ /* 0x000fe4000fffe0ff */
[----:B------:R-:W-:Y:S02]  /*7000*/  UIADD3.64 UR44, UPT, UPT, UR18, 0x2, URZ ;  /* 0x00000002122c7897 */ /* 0x000fe4000fffe0ff */
[----:B------:R-:W-:Y:S01]  /*7010*/  UIADD3.64 UR46, UPT, UPT, UR18, 0x4, URZ ;  /* 0x00000004122e7897 */ /* 0x000fe2000fffe0ff */
[----:B------:R-:W-:Y:S01]  /*7020*/  UMOV UR36, 0x1 ;  /* 0x0000000100247882 */ /* 0x000fe20000000000 */
[----:B------:R-:W-:-:S10]  /*7030*/  UMOV UR8, URZ ;  /* 0x000000ff00087c82 */ /* 0x000fd40008000000 */
.L_x_16:
[----:B------:R-:W4:Y:S04]  /*7040*/  LDL.64 R24, [R1+0x108] ;  /* 0x0001080001187983 */ /* 0x000f280000100a00 */
[----:B---3--:R-:W3:Y:S04]  /*7050*/  LDL.64 R20, [R1+0x88] ;  /* 0x0000880001147983 */ /* 0x008ee80000100a00 */
[----:B--2---:R-:W2:Y:S04]  /*7060*/  LDL.64 R22, [R1+0xc8] ;  /* 0x0000c80001167983 */ /* 0x004ea80000100a00 */
[----:B------:R-:W2:Y:S04]  /*7070*/  LDL.64 R12, [R1+0x48] ;  /* 0x00004800010c7983 */ /* 0x000ea80000100a00 */
[----:B------:R-:W2:Y:S04]  /*7080*/  LDL.64 R18, [R1+0x8] ;  /* 0x0000080001127983 */ /* 0x000ea80000100a00 */
[----:B------:R-:W2:Y:S01]  /*7090*/  LDL.64 R16, [R1+0x100] ;  /* 0x0001000001107983 */ /* 0x000ea20000100a00 */
[----:B------:R-:W-:-:S02]  /*70a0*/  SHF.R.S32.HI R4, RZ, 0x1f, R156 ;  /* 0x0000001fff047819 */ /* 0x000fc4000001149c */
[----:B-----5:R-:W-:Y:S01]  /*70b0*/  IADD3 R6, P2, PT, R156, R2, RZ ;  /* 0x000000029c067210 */ /* 0x020fe20007f5e0ff */
[----:B------:R-:W2:Y:S04]  /*70c0*/  LDL.64 R14, [R1+0x80] ;  /* 0x00008000010e7983 */ /* 0x000ea80000100a00 */
[----:B------:R-:W2:Y:S01]  /*70d0*/  LDL.64 R34, [R1+0xc0] ;  /* 0x0000c00001227983 */ /* 0x000ea20000100a00 */
[----:B------:R-:W-:-:S03]  /*70e0*/  IMAD.X R7, R4, 0x1, R3, P2 ;  /* 0x0000000104077824 */ /* 0x000fc600010e0603 */
[----:B------:R-:W2:Y:S04]  /*70f0*/  LDL.64 R26, [R1+0x40] ;  /* 0x00004000011a7983 */ /* 0x000ea80000100a00 */
[----:B------:R3:W2:Y:S04]  /*7100*/  LDG.E.U8 R0, desc[UR30][R6.64] ;  /* 0x0000001e06007981 */ /* 0x0006a8000c1e1100 */
[----:B------:R-:W2:Y:S04]  /*7110*/  LDL.64 R32, [R1+0xb8] ;  /* 0x0000b80001207983 */ /* 0x000ea80000100a00 */
        /* <DEDUP_REMOVED lines=16> */
[----:B------:R-:W2:Y:S01]  /*7220*/  LDL.64 R186, [R1+0x120] ;  /* 0x0001200001ba7983 */ /* 0x000ea20000100a00 */
[----:B----4-:R-:W-:-:S05]  /*7230*/  IADD3 R8, P3, PT, R156, R24, RZ ;  /* 0x000000189c087210 */ /* 0x010fca0007f7e0ff */
[----:B------:R-:W-:Y:S02]  /*7240*/  IMAD.X R9, R4, 0x1, R25, P3 ;  /* 0x0000000104097824 */ /* 0x000fe400018e0619 */
[----:B------:R-:W4:Y:S01]  /*7250*/  LDL.64 R24, [R1] ;  /* 0x0000000001187983 */ /* 0x000f220000100a00 */
[C---:B---3--:R-:W-:Y:S02]  /*7260*/  IADD3 R6, P3, PT, R156.reuse, R20, RZ ;  /* 0x000000149c067210 */ /* 0x048fe40007f7e0ff */
[----:B--2---:R-:W-:Y:S01]  /*7270*/  IADD3 R10, P2, PT, R156, R22, RZ ;  /* 0x000000169c0a7210 */ /* 0x004fe20007f5e0ff */
[----:B------:R-:W2:Y:S02]  /*7280*/  LDG.E.U8 R8, desc[UR30][R8.64] ;  /* 0x0000001e08087981 */ /* 0x000ea4000c1e1100 */
[C---:B------:R-:W-:Y:S02]  /*7290*/  IMAD.X R7, R4.reuse, 0x1, R21, P3 ;  /* 0x0000000104077824 */ /* 0x040fe400018e0615 */
[----:B------:R-:W3:Y:S01]  /*72a0*/  LDL.64 R20, [R1+0xf8] ;  /* 0x0000f80001147983 */ /* 0x000ee20000100a00 */
[----:B------:R-:W-:Y:S01]  /*72b0*/  IMAD.X R11, R4, 0x1, R23, P2 ;  /* 0x00000001040b7824 */ /* 0x000fe200010e0617 */
[----:B------:R-:W-:-:S02]  /*72c0*/  IADD3 R22, P2, PT, R156, R12, RZ ;  /* 0x0000000c9c167210 */ /* 0x000fc40007f5e0ff */
[----:B------:R-:W-:Y:S02]  /*72d0*/  IADD3 R28, P3, PT, R156, R18, RZ ;  /* 0x000000129c1c7210 */ /* 0x000fe40007f7e0ff */
[----:B------:R1:W2:Y:S01]  /*72e0*/  LDG.E.U8 R5, desc[UR30][R10.64] ;  /* 0x0000001e0a057981 */ /* 0x0002a2000c1e1100 */
[----:B------:R-:W-:Y:S01]  /*72f0*/  IMAD.X R23, R4, 0x1, R13, P2 ;  /* 0x0000000104177824 */ /* 0x000fe200010e060d */
[----:B------:R-:W-:Y:S01]  /*7300*/  IADD3 R38, P2, PT, R156, R236, RZ ;  /* 0x000000ec9c267210 */ /* 0x000fe20007f5e0ff */
[C---:B------:R-:W-:Y:S01]  /*7310*/  IMAD.X R29, R4.reuse, 0x1, R19, P3 ;  /* 0x00000001041d7824 */ /* 0x040fe200018e0613 */
[----:B------:R0:W2:Y:S03]  /*7320*/  LDG.E.U8 R13, desc[UR30][R6.64] ;  /* 0x0000001e060d7981 */ /* 0x0000a6000c1e1100 */
[----:B------:R-:W-:Y:S01]  /*7330*/  IMAD.X R39, R4, 0x1, R237, P2 ;  /* 0x0000000104277824 */ /* 0x000fe200010e06ed */
[----:B------:R-:W2:Y:S01]  /*7340*/  LDL.64 R18, [R1+0x38] ;  /* 0x0000380001127983 */ /* 0x000ea20000100a00 */
[----:B-1----:R-:W-:-:S03]  /*7350*/  IADD3 R10, P2, PT, R156, R16, RZ ;  /* 0x000000109c0a7210 */ /* 0x002fc60007f5e0ff */
[----:B------:R-:W2:Y:S01]  /*7360*/  LDG.E.U8 R38, desc[UR30][R38.64] ;  /* 0x0000001e26267981 */ /* 0x000ea2000c1e1100 */
[----:B0-----:R-:W-:Y:S01]  /*7370*/  IADD3 R6, P3, PT, R156, R220, RZ ;  /* 0x000000dc9c067210 */ /* 0x001fe20007f7e0ff */
[----:B------:R-:W-:Y:S01]  /*7380*/  IMAD.X R11, R4, 0x1, R17, P2 ;  /* 0x00000001040b7824 */ /* 0x000fe200010e0611 */
[----:B------:R-:W-:Y:S01]  /*7390*/  IADD3 R16, P2, PT, R156, R14, RZ ;  /* 0x0000000e9c107210 */ /* 0x000fe20007f5e0ff */
[----:B------:R-:W2:Y:S02]  /*73a0*/  LDG.E.U8 R28, desc[UR30][R28.64] ;  /* 0x0000001e1c1c7981 */ /* 0x000ea4000c1e1100 */
[----:B------:R-:W-:Y:S01]  /*73b0*/  IMAD.X R7, R4, 0x1, R221, P3 ;  /* 0x0000000104077824 */ /* 0x000fe200018e06dd */
[----:B------:R-:W-:Y:S01]  /*73c0*/  IADD3 R50, P3, PT, R156, R34, RZ ;  /* 0x000000229c327210 */ /* 0x000fe20007f7e0ff */
[C---:B------:R-:W-:Y:S01]  /*73d0*/  IMAD.X R17, R4.reuse, 0x1, R15, P2 ;  /* 0x0000000104117824 */ /* 0x040fe200010e060f */
[----:B------:R-:W2:Y:S03]  /*73e0*/  LDG.E.U8 R22, desc[UR30][R22.64] ;  /* 0x0000001e16167981 */ /* 0x000ea6000c1e1100 */
[----:B------:R-:W-:Y:S01]  /*73f0*/  IMAD.X R51, R4, 0x1, R35, P3 ;  /* 0x0000000104337824 */ /* 0x000fe200018e0623 */
[----:B------:R-:W2:Y:S04]  /*7400*/  LDG.E.U8 R6, desc[UR30][R6.64] ;  /* 0x0000001e06067981 */ /* 0x000ea8000c1e1100 */
[----:B------:R-:W2:Y:S04]  /*7410*/  LDG.E.U8 R43, desc[UR30][R16.64] ;  /* 0x0000001e102b7981 */ /* 0x000ea8000c1e1100 */
[----:B------:R-:W2:Y:S04]  /*7420*/  LDG.E.U8 R50, desc[UR30][R50.64] ;  /* 0x0000001e32327981 */ /* 0x000ea8000c1e1100 */
[----:B------:R0:W2:Y:S02]  /*7430*/  LDG.E.U8 R7, desc[UR30][R10.64] ;  /* 0x0000001e0a077981 */ /* 0x0000a4000c1e1100 */
[----:B0-----:R-:W-:-:S05]  /*7440*/  IADD3 R10, P3, PT, R156, R26, RZ ;  /* 0x0000001a9c0a7210 */ /* 0x001fca0007f7e0ff */
[----:B------:R-:W-:Y:S02]  /*7450*/  IMAD.X R11, R4, 0x1, R27, P3 ;  /* 0x00000001040b7824 */ /* 0x000fe400018e061b */
[----:B------:R-:W2:Y:S01]  /*7460*/  LDL.64 R26, [R1+0xb0] ;  /* 0x0000b000011a7983 */ /* 0x000ea20000100a00 */
[----:B----4-:R-:W-:-:S03]  /*7470*/  IADD3 R14, P2, PT, R156, R24, RZ ;  /* 0x000000189c0e7210 */ /* 0x010fc60007f5e0ff */
[----:B------:R-:W4:Y:S02]  /*7480*/  LDG.E.U8 R42, desc[UR30][R10.64] ;  /* 0x0000001e0a2a7981 */ /* 0x000f24000c1e1100 */
[----:B------:R-:W-:Y:S02]  /*7490*/  IMAD.X R15, R4, 0x1, R25, P2 ;  /* 0x00000001040f7824 */ /* 0x000fe400010e0619 */
[----:B------:R-:W4:Y:S04]  /*74a0*/  LDL.64 R24, [R1+0x70] ;  /* 0x0000700001187983 */ /* 0x000f280000100a00 */
[----:B------:R3:W4:Y:S02]  /*74b0*/  LDG.E.U8 R41, desc[UR30][R14.64] ;  /* 0x0000001e0e297981 */ /* 0x000724000c1e1100 */
[----:B---3--:R-:W-:-:S05]  /*74c0*/  IADD3 R14, P2, PT, R156, R20, RZ ;  /* 0x000000149c0e7210 */ /* 0x008fca0007f5e0ff */
[----:B------:R-:W-:Y:S02]  /*74d0*/  IMAD.X R15, R4, 0x1, R21, P2 ;  /* 0x00000001040f7824 */ /* 0x000fe400010e0615 */
[----:B------:R-:W3:Y:S01]  /*74e0*/  LDL.64 R20, [R1+0x30] ;  /* 0x0000300001147983 */ /* 0x000ee20000100a00 */
[C---:B------:R-:W-:Y:S02]  /*74f0*/  IADD3 R16, P3, PT, R156.reuse, R234, RZ ;  /* 0x000000ea9c107210 */ /* 0x040fe40007f7e0ff */
[----:B------:R-:W-:Y:S01]  /*7500*/  IADD3 R10, P4, PT, R156, R218, RZ ;  /* 0x000000da9c0a7210 */ /* 0x000fe20007f9e0ff */
[----:B------:R-:W3:Y:S02]  /*7510*/  LDG.E.U8 R35, desc[UR30][R14.64] ;  /* 0x0000001e0e237981 */ /* 0x000ee4000c1e1100 */
[C---:B------:R-:W-:Y:S02]  /*7520*/  IMAD.X R17, R4.reuse, 0x1, R235, P3 ;  /* 0x0000000104117824 */ /* 0x040fe400018e06eb */
[----:B------:R-:W-:-:S03]  /*7530*/  IMAD.X R11, R4, 0x1, R219, P4 ;  /* 0x00000001040b7824 */ /* 0x000fc600020e06db */
[----:B------:R0:W3:Y:S04]  /*7540*/  LDG.E.U8 R40, desc[UR30][R16.64] ;  /* 0x0000001e10287981 */ /* 0x0000e8000c1e1100 */
[----:B------:R1:W3:Y:S01]  /*7550*/  LDG.E.U8 R39, desc[UR30][R10.64] ;  /* 0x0000001e0a277981 */ /* 0x0002e2000c1e1100 */
[C---:B0-----:R-:W-:Y:S02]  /*7560*/  IADD3 R16, P3, PT, R156.reuse, R32, RZ ;  /* 0x000000209c107210 */ /* 0x041fe40007f7e0ff */
[----:B-1----:R-:W-:-:S03]  /*7570*/  IADD3 R10, P2, PT, R156, R30, RZ ;  /* 0x0000001e9c0a7210 */ /* 0x002fc60007f5e0ff */
[C---:B------:R-:W-:Y:S02]  /*7580*/  IMAD.X R17, R4.reuse, 0x1, R33, P3 ;  /* 0x0000000104117824 */ /* 0x040fe400018e0621 */
[----:B------:R-:W-:-:S03]  /*7590*/  IMAD.X R11, R4, 0x1, R31, P2 ;  /* 0x00000001040b7824 */ /* 0x000fc600010e061f */
[----:B------:R0:W3:Y:S01]  /*75a0*/  LDG.E.U8 R34, desc[UR30][R16.64] ;  /* 0x0000001e10227981 */ /* 0x0000e2000c1e1100 */
[----:B--2---:R-:W-:-:S03]  /*75b0*/  IADD3 R14, P3, PT, R156, R18, RZ ;  /* 0x000000129c0e7210 */ /* 0x004fc60007f7e0ff */
[----:B------:R1:W2:Y:S01]  /*75c0*/  LDG.E.U8 R33, desc[UR30][R10.64] ;  /* 0x0000001e0a217981 */ /* 0x0002a2000c1e1100 */
[----:B0-----:R-:W-:-:S05]  /*75d0*/  IADD3 R16, P2, PT, R156, R250, RZ ;  /* 0x000000fa9c107210 */ /* 0x001fca0007f5e0ff */
[----:B------:R-:W-:Y:S01]  /*75e0*/  IMAD.X R17, R4, 0x1, R251, P2 ;  /* 0x0000000104117824 */ /* 0x000fe200010e06fb */
[----:B------:R-:W-:Y:S01]  /*75f0*/  IADD3 R18, P2, PT, R156, R46, RZ ;  /* 0x0000002e9c127210 */ /* 0x000fe20007f5e0ff */
[----:B------:R-:W-:Y:S01]  /*7600*/  IMAD.X R15, R4, 0x1, R19, P3 ;  /* 0x00000001040f7824 */ /* 0x000fe200018e0613 */
[----:B-1----:R-:W-:Y:S02]  /*7610*/  IADD3 R10, P3, PT, R156, R232, RZ ;  /* 0x000000e89c0a7210 */ /* 0x002fe40007f7e0ff */
[----:B------:R-:W2:Y:S01]  /*7620*/  LDG.E.U8 R31, desc[UR30][R16.64] ;  /* 0x0000001e101f7981 */ /* 0x000ea2000c1e1100 */
[----:B------:R-:W-:-:S03]  /*7630*/  IMAD.X R19, R4, 0x1, R47, P2 ;  /* 0x0000000104137824 */ /* 0x000fc600010e062f */
[----:B------:R-:W2:Y:S01]  /*7640*/  LDL.64 R46, [R1+0x28] ;  /* 0x00002800012e7983 */ /* 0x000ea20000100a00 */
[----:B------:R-:W-:-:S03]  /*7650*/  IMAD.X R11, R4, 0x1, R233, P3 ;  /* 0x00000001040b7824 */ /* 0x000fc600018e06e9 */
[----:B------:R0:W2:Y:S04]  /*7660*/  LDG.E.U8 R32, desc[UR30][R14.64] ;  /* 0x0000001e0e207981 */ /* 0x0000a8000c1e1100 */
[----:B------:R1:W2:Y:S04]  /*7670*/  LDG.E.U8 R30, desc[UR30][R10.64] ;  /* 0x0000001e0a1e7981 */ /* 0x0002a8000c1e1100 */
[----:B------:R-:W2:Y:S01]  /*7680*/  LDG.E.U8 R18, desc[UR30][R18.64] ;  /* 0x0000001e12127981 */ /* 0x000ea2000c1e1100 */
[C---:B0-----:R-:W-:Y:S02]  /*7690*/  IADD3 R14, P4, PT, R156.reuse, R216, RZ ;  /* 0x000000d89c0e7210 */ /* 0x041fe40007f9e0ff */
[----:B-1----:R-:W-:-:S03]  /*76a0*/  IADD3 R10, P3, PT, R156, R26, RZ ;  /* 0x0000001a9c0a7210 */ /* 0x002fc60007f7e0ff */
[C---:B------:R-:W-:Y:S02]  /*76b0*/  IMAD.X R15, R4.reuse, 0x1, R217, P4 ;  /* 0x00000001040f7824 */ /* 0x040fe400020e06d9 */
[----:B------:R-:W-:-:S03]  /*76c0*/  IMAD.X R11, R4, 0x1, R27, P3 ;  /* 0x00000001040b7824 */ /* 0x000fc600018e061b */
[----:B------:R3:W2:Y:S04]  /*76d0*/  LDG.E.U8 R29, desc[UR30][R14.64] ;  /* 0x0000001e0e1d7981 */ /* 0x0006a8000c1e1100 */
[----:B------:R-:W2:Y:S01]  /*76e0*/  LDG.E.U8 R27, desc[UR30][R10.64] ;  /* 0x0000001e0a1b7981 */ /* 0x000ea2000c1e1100 */
[----:B----4-:R-:W-:-:S05]  /*76f0*/  IADD3 R16, P2, PT, R156, R24, RZ ;  /* 0x000000189c107210 */ /* 0x010fca0007f5e0ff */
[----:B------:R-:W-:-:S05]  /*7700*/  IMAD.X R17, R4, 0x1, R25, P2 ;  /* 0x0000000104117824 */ /* 0x000fca00010e0619 */
[----:B------:R0:W4:Y:S01]  /*7710*/  LDG.E.U8 R26, desc[UR30][R16.64] ;  /* 0x0000001e101a7981 */ /* 0x000122000c1e1100 */
[----:B---3--:R-:W-:-:S05]  /*7720*/  IADD3 R14, P3, PT, R156, R20, RZ ;  /* 0x000000149c0e7210 */ /* 0x008fca0007f7e0ff */
[----:B------:R-:W-:Y:S01]  /*7730*/  IMAD.X R15, R4, 0x1, R21, P3 ;  /* 0x00000001040f7824 */ /* 0x000fe200018e0615 */
[C---:B0-----:R-:W-:Y:S02]  /*7740*/  IADD3 R16, P3, PT, R156.reuse, R230, RZ ;  /* 0x000000e69c107210 */ /* 0x041fe40007f7e0ff */
[----:B------:R-:W-:-:S03]  /*7750*/  IADD3 R10, P2, PT, R156, R246, RZ ;  /* 0x000000f69c0a7210 */ /* 0x000fc60007f5e0ff */
[----:B------:R-:W-:Y:S01]  /*7760*/  IMAD.X R17, R4, 0x1, R231, P3 ;  /* 0x0000000104117824 */ /* 0x000fe200018e06e7 */
[----:B------:R-:W-:Y:S01]  /*7770*/  IADD3 R20, P4, PT, R156, R214, RZ ;  /* 0x000000d69c147210 */ /* 0x000fe20007f9e0ff */
[----:B------:R-:W-:Y:S01]  /*7780*/  IMAD.X R11, R4, 0x1, R247, P2 ;  /* 0x00000001040b7824 */ /* 0x000fe200010e06f7 */
[----:B------:R-:W3:Y:S04]  /*7790*/  LDG.E.U8 R15, desc[UR30][R14.64] ;  /* 0x0000001e0e0f7981 */ /* 0x000ee8000c1e1100 */
[----:B------:R0:W3:Y:S04]  /*77a0*/  LDG.E.U8 R24, desc[UR30][R16.64] ;  /* 0x0000001e10187981 */ /* 0x0000e8000c1e1100 */
[----:B------:R1:W3:Y:S01]  /*77b0*/  LDG.E.U8 R25, desc[UR30][R10.64] ;  /* 0x0000001e0a197981 */ /* 0x0002e2000c1e1100 */
[----:B0-----:R-:W-:-:S02]  /*77c0*/  IADD3 R16, P3, PT, R156, R54, RZ ;  /* 0x000000369c107210 */ /* 0x001fc40007f7e0ff */
[----:B-1----:R-:W-:-:S03]  /*77d0*/  IADD3 R10, P2, PT, R156, R44, RZ ;  /* 0x0000002c9c0a7210 */ /* 0x002fc60007f5e0ff */
[C---:B------:R-:W-:Y:S02]  /*77e0*/  IMAD.X R17, R4.reuse, 0x1, R55, P3 ;  /* 0x0000000104117824 */ /* 0x040fe400018e0637 */
[----:B------:R-:W3:Y:S01]  /*77f0*/  LDL.64 R54, [R1+0xd8] ;  /* 0x0000d80001367983 */ /* 0x000ee20000100a00 */
[C---:B------:R-:W-:Y:S02]  /*7800*/  IMAD.X R21, R4.reuse, 0x1, R215, P4 ;  /* 0x0000000104157824 */ /* 0x040fe400020e06d7 */
[----:B------:R-:W-:Y:S01]  /*7810*/  IMAD.X R11, R4, 0x1, R45, P2 ;  /* 0x00000001040b7824 */ /* 0x000fe200010e062d */
[C---:B------:R-:W-:Y:S02]  /*7820*/  IADD3 R44, P2, PT, R156.reuse, R48, RZ ;  /* 0x000000309c2c7210 */ /* 0x040fe40007f5e0ff */
[----:B------:R-:W4:Y:S01]  /*7830*/  LDG.E.U8 R23, desc[UR30][R20.64] ;  /* 0x0000001e14177981 */ /* 0x000f22000c1e1100 */
[----:B------:R-:W-:Y:S02]  /*7840*/  IADD3 R48, P4, PT, R156, R212, RZ ;  /* 0x000000d49c307210 */ /* 0x000fe40007f9e0ff */
[C---:B------:R-:W-:Y:S01]  /*7850*/  IMAD.X R45, R4.reuse, 0x1, R49, P2 ;  /* 0x00000001042d7824 */ /* 0x040fe200010e0631 */
[----:B------:R0:W4:Y:S02]  /*7860*/  LDG.E.U8 R20, desc[UR30][R16.64] ;  /* 0x0000001e10147981 */ /* 0x000124000c1e1100 */
[----:B------:R-:W-:-:S02]  /*7870*/  IMAD.X R49, R4, 0x1, R213, P4 ;  /* 0x0000000104317824 */ /* 0x000fc400020e06d5 */
[----:B------:R1:W4:Y:S04]  /*7880*/  LDG.E.U8 R19, desc[UR30][R44.64] ;  /* 0x0000001e2c137981 */ /* 0x000328000c1e1100 */
[----:B------:R1:W4:Y:S01]  /*7890*/  LDG.E.U8 R14, desc[UR30][R48.64] ;  /* 0x0000001e300e7981 */ /* 0x000322000c1e1100 */
[----:B0-----:R-:W-:-:S03]  /*78a0*/  IADD3 R16, P2, PT, R156, R244, RZ ;  /* 0x000000f49c107210 */ /* 0x001fc60007f5e0ff */
[----:B------:R2:W4:Y:S02]  /*78b0*/  LDG.E.U8 R21, desc[UR30][R10.64] ;  /* 0x0000001e0a157981 */ /* 0x000524000c1e1100 */
[----:B------:R-:W-:Y:S01]  /*78c0*/  IMAD.X R17, R4, 0x1, R245, P2 ;  /* 0x0000000104117824 */ /* 0x000fe200010e06f5 */
[----:B-1----:R-:W-:-:S05]  /*78d0*/  IADD3 R44, P2, PT, R156, R62, RZ ;  /* 0x0000003e9c2c7210 */ /* 0x002fca0007f5e0ff */
[----:B------:R-:W-:Y:S01]  /*78e0*/  IMAD.X R45, R4, 0x1, R63, P2 ;  /* 0x00000001042d7824 */ /* 0x000fe200010e063f */
[----:B------:R-:W-:Y:S01]  /*78f0*/  IADD3 R48, P2, PT, R156, R60, RZ ;  /* 0x0000003c9c307210 */ /* 0x000fe20007f5e0ff */
[----:B------:R-:W4:Y:S04]  /*7900*/  LDL.64 R62, [R1+0x90] ;  /* 0x00009000013e7983 */ /* 0x000f280000100a00 */
[----:B------:R-:W-:Y:S01]  /*7910*/  IMAD.X R49, R4, 0x1, R61, P2 ;  /* 0x0000000104317824 */ /* 0x000fe200010e063d */
[----:B--2---:R-:W-:Y:S01]  /*7920*/  IADD3 R10, P3, PT, R156, R46, RZ ;  /* 0x0000002e9c0a7210 */ /* 0x004fe20007f7e0ff */
[----:B------:R-:W2:Y:S04]  /*7930*/  LDL.64 R60, [R1+0x110] ;  /* 0x00011000013c7983 */ /* 0x000ea80000100a00 */
[----:B------:R-:W-:Y:S01]  /*7940*/  IMAD.X R11, R4, 0x1, R47, P3 ;  /* 0x00000001040b7824 */ /* 0x000fe200018e062f */
[----:B------:R-:W-:Y:S01]  /*7950*/  IADD3 R46, P3, PT, R156, R228, RZ ;  /* 0x000000e49c2e7210 */ /* 0x000fe20007f7e0ff */
[----:B------:R-:W2:Y:S04]  /*7960*/  LDG.E.U8 R17, desc[UR30][R16.64] ;  /* 0x0000001e10117981 */ /* 0x000ea8000c1e1100 */
[----:B------:R-:W-:Y:S01]  /*7970*/  IMAD.X R47, R4, 0x1, R229, P3 ;  /* 0x00000001042f7824 */ /* 0x000fe200018e06e5 */
[----:B------:R-:W2:Y:S04]  /*7980*/  LDG.E.U8 R9, desc[UR30][R44.64] ;  /* 0x0000001e2c097981 */ /* 0x000ea8000c1e1100 */
[----:B------:R-:W4:Y:S04]  /*7990*/  LDG.E.U8 R10, desc[UR30][R10.64] ;  /* 0x0000001e0a0a7981 */ /* 0x000f28000c1e1100 */
[----:B------:R0:W4:Y:S04]  /*79a0*/  LDG.E.U8 R16, desc[UR30][R46.64] ;  /* 0x0000001e2e107981 */ /* 0x000128000c1e1100 */
[----:B------:R1:W4:Y:S01]  /*79b0*/  LDG.E.U8 R11, desc[UR30][R48.64] ;  /* 0x0000001e300b7981 */ /* 0x000322000c1e1100 */
[----:B0-----:R-:W-:-:S05]  /*79c0*/  IADD3 R46, P3, PT, R156, R58, RZ ;  /* 0x0000003a9c2e7210 */ /* 0x001fca0007f7e0ff */
[----:B------:R-:W-:Y:S01]  /*79d0*/  IMAD.X R47, R4, 0x1, R59, P3 ;  /* 0x00000001042f7824 */ /* 0x000fe200018e063b */
[----:B------:R-:W-:Y:S01]  /*79e0*/  IADD3 R44, P3, PT, R156, R52, RZ ;  /* 0x000000349c2c7210 */ /* 0x000fe20007f7e0ff */
[----:B------:R-:W4:Y:S04]  /*79f0*/  LDL.64 R58, [R1+0x18] ;  /* 0x00001800013a7983 */ /* 0x000f280000100a00 */
[----:B------:R0:W4:Y:S01]  /*7a00*/  LDG.E.U8 R12, desc[UR30][R46.64] ;  /* 0x0000001e2e0c7981 */ /* 0x000122000c1e1100 */
[----:B------:R-:W-:Y:S01]  /*7a10*/  IMAD.X R45, R4, 0x1, R53, P3 ;  /* 0x00000001042d7824 */ /* 0x000fe200018e0635 */
[----:B-1----:R-:W-:-:S04]  /*7a20*/  IADD3 R48, P3, PT, R156, R226, RZ ;  /* 0x000000e29c307210 */ /* 0x002fc80007f7e0ff */
[----:B------:R1:W4:Y:S01]  /*7a30*/  LDG.E.U8 R51, desc[UR30][R44.64] ;  /* 0x0000001e2c337981 */ /* 0x000322000c1e1100 */
[----:B0-----:R-:W-:Y:S01]  /*7a40*/  IADD3 R46, P2, PT, R156, R242, RZ ;  /* 0x000000f29c2e7210 */ /* 0x001fe20007f5e0ff */
[----:B------:R-:W-:-:S04]  /*7a50*/  IMAD.X R49, R4, 0x1, R227, P3 ;  /* 0x0000000104317824 */ /* 0x000fc800018e06e3 */
[----:B------:R-:W-:Y:S01]  /*7a60*/  IMAD.X R47, R4, 0x1, R243, P2 ;  /* 0x00000001042f7824 */ /* 0x000fe200010e06f3 */
[----:B-1----:R-:W-:Y:S01]  /*7a70*/  IADD3 R44, P4, PT, R156, R210, RZ ;  /* 0x000000d29c2c7210 */ /* 0x002fe20007f9e0ff */
[----:B------:R0:W4:Y:S04]  /*7a80*/  LDG.E.U8 R53, desc[UR30][R48.64] ;  /* 0x0000001e30357981 */ /* 0x000128000c1e1100 */
[----:B------:R3:W4:Y:S01]  /*7a90*/  LDG.E.U8 R52, desc[UR30][R46.64] ;  /* 0x0000001e2e347981 */ /* 0x000722000c1e1100 */
[----:B------:R-:W-:Y:S01]  /*7aa0*/  IMAD.X R45, R4, 0x1, R211, P4 ;  /* 0x00000001042d7824 */ /* 0x000fe200020e06d3 */
[----:B0-----:R-:W-:-:S05]  /*7ab0*/  IADD3 R48, P3, PT, R156, R64, RZ ;  /* 0x000000409c307210 */ /* 0x001fca0007f7e0ff */
[----:B------:R-:W-:Y:S02]  /*7ac0*/  IMAD.X R49, R4, 0x1, R65, P3 ;  /* 0x0000000104317824 */ /* 0x000fe400018e0641 */
[----:B------:R-:W4:Y:S01]  /*7ad0*/  LDL.64 R64, [R1+0x10] ;  /* 0x0000100001407983 */ /* 0x000f220000100a00 */
[----:B---3--:R-:W-:-:S03]  /*7ae0*/  IADD3 R46, P2, PT, R156, R54, RZ ;  /* 0x000000369c2e7210 */ /* 0x008fc60007f5e0ff */
[----:B------:R0:W3:Y:S02]  /*7af0*/  LDG.E.U8 R54, desc[UR30][R44.64] ;  /* 0x0000001e2c367981 */ /* 0x0000e4000c1e1100 */
[----:B------:R-:W-:-:S05]  /*7b00*/  IMAD.X R47, R4, 0x1, R55, P2 ;  /* 0x00000001042f7824 */ /* 0x000fca00010e0637 */
[----:B------:R-:W3:Y:S01]  /*7b10*/  LDG.E.U8 R55, desc[UR30][R46.64] ;  /* 0x0000001e2e377981 */ /* 0x000ee2000c1e1100 */
[----:B0-----:R-:W-:-:S03]  /*7b20*/  IADD3 R44, P2, PT, R156, R56, RZ ;  /* 0x000000389c2c7210 */ /* 0x001fc60007f5e0ff */
[----:B------:R0:W3:Y:S02]  /*7b30*/  LDG.E.U8 R56, desc[UR30][R48.64] ;  /* 0x0000001e30387981 */ /* 0x0000e4000c1e1100 */
[----:B------:R-:W-:-:S05]  /*7b40*/  IMAD.X R45, R4, 0x1, R57, P2 ;  /* 0x00000001042d7824 */ /* 0x000fca00010e0639 */
[----:B------:R1:W3:Y:S01]  /*7b50*/  LDG.E.U8 R57, desc[UR30][R44.64] ;  /* 0x0000001e2c397981 */ /* 0x0002e2000c1e1100 */
[----:B0-----:R-:W-:-:S05]  /*7b60*/  IADD3 R48, P2, PT, R156, R240, RZ ;  /* 0x000000f09c307210 */ /* 0x001fca0007f5e0ff */
[----:B------:R-:W-:Y:S01]  /*7b70*/  IMAD.X R49, R4, 0x1, R241, P2 ;  /* 0x0000000104317824 */ /* 0x000fe200010e06f1 */
[----:B-1----:R-:W-:-:S04]  /*7b80*/  IADD3 R44, P2, PT, R156, R224, RZ ;  /* 0x000000e09c2c7210 */ /* 0x002fc80007f5e0ff */
[----:B------:R-:W3:Y:S01]  /*7b90*/  LDG.E.U8 R48, desc[UR30][R48.64] ;  /* 0x0000001e30307981 */ /* 0x000ee2000c1e1100 */
[----:B------:R-:W-:-:S05]  /*7ba0*/  IMAD.X R45, R4, 0x1, R225, P2 ;  /* 0x00000001042d7824 */ /* 0x000fca00010e06e1 */
[----:B------:R2:W3:Y:S02]  /*7bb0*/  LDG.E.U8 R49, desc[UR30][R44.64] ;  /* 0x0000001e2c317981 */ /* 0x0004e4000c1e1100 */
[----:B--2---:R-:W-:-:S05]  /*7bc0*/  IADD3 R44, P2, PT, R156, R60, RZ ;  /* 0x0000003c9c2c7210 */ /* 0x004fca0007f5e0ff */
[----:B------:R-:W-:-:S05]  /*7bd0*/  IMAD.X R45, R4, 0x1, R61, P2 ;  /* 0x00000001042d7824 */ /* 0x000fca00010e063d */
[----:B------:R0:W2:Y:S02]  /*7be0*/  LDG.E.U8 R60, desc[UR30][R44.64] ;  /* 0x0000001e2c3c7981 */ /* 0x0000a4000c1e1100 */
[----:B0-----:R-:W-:-:S05]  /*7bf0*/  IADD3 R44, P2, PT, R156, R184, RZ ;  /* 0x000000b89c2c7210 */ /* 0x001fca0007f5e0ff */
[----:B------:R-:W-:Y:S02]  /*7c00*/  IMAD.X R45, R4, 0x1, R185, P2 ;  /* 0x00000001042d7824 */ /* 0x000fe400010e06b9 */
[----:B------:R-:W0:Y:S03]  /*7c10*/  LDC R185, c[0x0][0x3c4] ;  /* 0x0000f100ffb97b82 */ /* 0x000e260000000800 */
[----:B------:R4:W2:Y:S02]  /*7c20*/  LDG.E.U8 R61, desc[UR30][R44.64] ;  /* 0x0000001e2c3d7981 */ /* 0x0008a4000c1e1100 */
[----:B----4-:R-:W-:-:S05]  /*7c30*/  IADD3 R44, P2, PT, R156, R62, RZ ;  /* 0x0000003e9c2c7210 */ /* 0x010fca0007f5e0ff */
[----:B------:R-:W-:-:S05]  /*7c40*/  IMAD.X R45, R4, 0x1, R63, P2 ;  /* 0x00000001042d7824 */ /* 0x000fca00010e063f */
[----:B------:R1:W4:Y:S02]  /*7c50*/  LDG.E.U8 R62, desc[UR30][R44.64] ;  /* 0x0000001e2c3e7981 */ /* 0x000324000c1e1100 */
[----:B-1----:R-:W-:-:S05]  /*7c60*/  IADD3 R44, P2, PT, R156, R66, RZ ;  /* 0x000000429c2c7210 */ /* 0x002fca0007f5e0ff */
[----:B------:R-:W-:Y:S02]  /*7c70*/  IMAD.X R45, R4, 0x1, R67, P2 ;  /* 0x00000001042d7824 */ /* 0x000fe400010e0643 */
[----:B------:R-:W2:Y:S01]  /*7c80*/  LDL.64 R66, [R1+0x140] ;  /* 0x0001400001427983 */ /* 0x000ea20000100a00 */
[----:B------:R-:W-:-:S03]  /*7c90*/  IADD3 R46, P3, PT, R156, R58, RZ ;  /* 0x0000003a9c2e7210 */ /* 0x000fc60007f7e0ff */
[----:B------:R0:W3:Y:S02]  /*7ca0*/  LDG.E.U8 R63, desc[UR30][R44.64] ;  /* 0x0000001e2c3f7981 */ /* 0x0000e4000c1e1100 */
[----:B------:R-:W-:-:S05]  /*7cb0*/  IMAD.X R47, R4, 0x1, R59, P3 ;  /* 0x00000001042f7824 */ /* 0x000fca00018e063b */
[----:B------:R1:W3:Y:S01]  /*7cc0*/  LDG.E.U8 R58, desc[UR30][R46.64] ;  /* 0x0000001e2e3a7981 */ /* 0x0002e2000c1e1100 */
[----:B0-----:R-:W-:Y:S02]  /*7cd0*/  IADD3 R44, P4, PT, R2, R185, RZ ;  /* 0x000000b9022c7210 */ /* 0x001fe40007f9e0ff */
[C---:B-1----:R-:W-:Y:S02]  /*7ce0*/  IADD3 R46, P3, PT, R156.reuse, R208, RZ ;  /* 0x000000d09c2e7210 */ /* 0x042fe40007f7e0ff */
[----:B------:R-:W-:-:S03]  /*7cf0*/  IADD3 R44, P2, PT, R156, R44, RZ ;  /* 0x0000002c9c2c7210 */ /* 0x000fc60007f5e0ff */
[----:B------:R-:W-:Y:S01]  /*7d00*/  IMAD.X R47, R4, 0x1, R209, P3 ;  /* 0x00000001042f7824 */ /* 0x000fe200018e06d1 */
[----:B------:R-:W-:-:S04]  /*7d10*/  LEA.HI.X.SX32 R45, R185, R3, 0x1, P4 ;  /* 0x00000003b92d7211 */ /* 0x000fc800020f0eff */
[----:B------:R0:W3:Y:S01]  /*7d20*/  LDG.E.U8 R59, desc[UR30][R46.64] ;  /* 0x0000001e2e3b7981 */ /* 0x0000e2000c1e1100 */
[----:B------:R-:W-:Y:S01]  /*7d30*/  IMAD.X R45, R4, 0x1, R45, P2 ;  /* 0x00000001042d7824 */ /* 0x000fe200010e062d */
[----:B0-----:R-:W-:-:S05]  /*7d40*/  IADD3 R46, P3, PT, R156, R64, RZ ;  /* 0x000000409c2e7210 */ /* 0x001fca0007f7e0ff */
[----:B------:R-:W-:Y:S02]  /*7d50*/  IMAD.X R47, R4, 0x1, R65, P3 ;  /* 0x00000001042f7824 */ /* 0x000fe400018e0641 */
[----:B------:R0:W3:Y:S04]  /*7d60*/  LDG.E.U8 R65, desc[UR30][R44.64] ;  /* 0x0000001e2c417981 */ /* 0x0000e8000c1e1100 */
[----:B------:R1:W3:Y:S01]  /*7d70*/  LDG.E.U8 R64, desc[UR30][R46.64] ;  /* 0x0000001e2e407981 */ /* 0x0002e2000c1e1100 */
[----:B0-----:R-:W-:-:S04]  /*7d80*/  IMAD.SHL.U32 R44, R185, 0x2, RZ ;  /* 0x00000002b92c7824 */ /* 0x001fc800078e00ff */
[----:B------:R-:W-:Y:S02]  /*7d90*/  IMAD.IADD R44, R44, 0x1, R2 ;  /* 0x000000012c2c7824 */ /* 0x000fe400078e0202 */
[----:B-1----:R-:W-:-:S03]  /*7da0*/  IMAD R46, R185, 0x3, RZ ;  /* 0x00000003b92e7824 */ /* 0x002fc600078e02ff */
[----:B------:R-:W-:Y:S01]  /*7db0*/  IADD3 R44, P2, PT, R156, R44, RZ ;  /* 0x0000002c9c2c7210 */ /* 0x000fe20007f5e0ff */
[----:B------:R-:W-:-:S04]  /*7dc0*/  IMAD.IADD R46, R46, 0x1, R2 ;  /* 0x000000012e2e7824 */ /* 0x000fc800078e0202 */
[----:B--2---:R-:W-:Y:S01]  /*7dd0*/  IMAD.X R45, R4, 0x1, R67, P2 ;  /* 0x00000001042d7824 */ /* 0x004fe200010e0643 */
[----:B------:R-:W-:-:S04]  /*7de0*/  IADD3 R46, P2, PT, R156, R46, RZ ;  /* 0x0000002e9c2e7210 */ /* 0x000fc80007f5e0ff */
[----:B------:R0:W2:Y:S01]  /*7df0*/  LDG.E.U8 R66, desc[UR30][R44.64] ;  /* 0x0000001e2c427981 */ /* 0x0000a2000c1e1100 */
[----:B------:R-:W-:-:S05]  /*7e00*/  IMAD.X R47, R4, 0x1, R249, P2 ;  /* 0x00000001042f7824 */ /* 0x000fca00010e06f9 */
[----:B------:R1:W4:Y:S01]  /*7e10*/  LDG.E.U8 R67, desc[UR30][R46.64] ;  /* 0x0000001e2e437981 */ /* 0x000322000c1e1100 */
[----:B0-----:R-:W-:-:S04]  /*7e20*/  IMAD.SHL.U32 R44, R185, 0x4, RZ ;  /* 0x00000004b92c7824 */ /* 0x001fc800078e00ff */
[----:B------:R-:W-:Y:S02]  /*7e30*/  IMAD.IADD R44, R44, 0x1, R2 ;  /* 0x000000012c2c7824 */ /* 0x000fe400078e0202 */
[----:B-1----:R-:W-:-:S03]  /*7e40*/  IMAD R46, R185, 0x5, RZ ;  /* 0x00000005b92e7824 */ /* 0x002fc600078e02ff */
[----:B------:R-:W-:Y:S01]  /*7e50*/  IADD3 R44, P2, PT, R156, R44, RZ ;  /* 0x0000002c9c2c7210 */ /* 0x000fe20007f5e0ff */
[----:B------:R-:W-:-:S04]  /*7e60*/  IMAD.IADD R46, R46, 0x1, R2 ;  /* 0x000000012e2e7824 */ /* 0x000fc800078e0202 */
[----:B------:R-:W-:Y:S01]  /*7e70*/  IMAD.X R45, R4, 0x1, R191, P2 ;  /* 0x00000001042d7824 */ /* 0x000fe200010e06bf */
[----:B------:R-:W-:-:S04]  /*7e80*/  IADD3 R46, P2, PT, R156, R46, RZ ;  /* 0x0000002e9c2e7210 */ /* 0x000fc80007f5e0ff */
[----:B------:R0:W4:Y:S01]  /*7e90*/  LDG.E.U8 R157, desc[UR30][R44.64] ;  /* 0x0000001e2c9d7981 */ /* 0x000122000c1e1100 */
[----:B------:R-:W-:-:S05]  /*7ea0*/  IMAD.X R47, R4, 0x1, R189, P2 ;  /* 0x00000001042f7824 */ /* 0x000fca00010e06bd */
[----:B------:R1:W4:Y:S01]  /*7eb0*/  LDG.E.U8 R184, desc[UR30][R46.64] ;  /* 0x0000001e2eb87981 */ /* 0x000322000c1e1100 */
[----:B0-----:R-:W-:Y:S01]  /*7ec0*/  IADD3 R44, P2, PT, R156, R238, RZ ;  /* 0x000000ee9c2c7210 */ /* 0x001fe20007f5e0ff */
[----:B-1----:R-:W-:-:S04]  /*7ed0*/  IMAD R46, R185, 0x6, RZ ;  /* 0x00000006b92e7824 */ /* 0x002fc800078e02ff */
[----:B------:R-:W-:Y:S02]  /*7ee0*/  IMAD.IADD R46, R46, 0x1, R2 ;  /* 0x000000012e2e7824 */ /* 0x000fe400078e0202 */
[----:B------:R-:W-:-:S03]  /*7ef0*/  IMAD.X R45, R4, 0x1, R239, P2 ;  /* 0x00000001042d7824 */ /* 0x000fc600010e06ef */
[----:B------:R-:W-:Y:S02]  /*7f00*/  IADD3 R46, P2, PT, R156, R46, RZ ;  /* 0x0000002e9c2e7210 */ /* 0x000fe40007f5e0ff */
[----:B------:R0:W4:Y:S03]  /*7f10*/  LDG.E.U8 R185, desc[UR30][R44.64] ;  /* 0x0000001e2cb97981 */ /* 0x000126000c1e1100 */
[----:B------:R-:W-:-:S05]  /*7f20*/  IMAD.X R47, R4, 0x1, R187, P2 ;  /* 0x00000001042f7824 */ /* 0x000fca00010e06bb */
[----:B------:R1:W4:Y:S01]  /*7f30*/  LDG.E.U8 R186, desc[UR30][R46.64] ;  /* 0x0000001e2eba7981 */ /* 0x000322000c1e1100 */
[C---:B0-----:R-:W-:Y:S02]  /*7f40*/  IADD3 R44, P2, PT, R156.reuse, R222, RZ ;  /* 0x000000de9c2c7210 */ /* 0x041fe40007f5e0ff */
[----:B-1----:R-:W-:-:S03]  /*7f50*/  IADD3 R46, P3, PT, R156, R206, RZ ;  /* 0x000000ce9c2e7210 */ /* 0x002fc60007f7e0ff */
[C---:B------:R-:W-:Y:S02]  /*7f60*/  IMAD.X R45, R4.reuse, 0x1, R223, P2 ;  /* 0x00000001042d7824 */ /* 0x040fe400010e06df */
[----:B------:R-:W-:-:S03]  /*7f70*/  IMAD.X R47, R4, 0x1, R207, P3 ;  /* 0x00000001042f7824 */ /* 0x000fc600018e06cf */
[----:B------:R-:W4:Y:S04]  /*7f80*/  LDG.E.U8 R44, desc[UR30][R44.64] ;  /* 0x0000001e2c2c7981 */ /* 0x000f28000c1e1100 */
[----:B------:R-:W4:Y:S01]  /*7f90*/  LDG.E.U8 R46, desc[UR30][R46.64] ;  /* 0x0000001e2e2e7981 */ /* 0x000f22000c1e1100 */
[----:B------:R-:W0:Y:S02]  /*7fa0*/  S2R R187, SR_TID.X ;  /* 0x0000000000bb7919 */ /* 0x000e240000002100 */
[----:B0-----:R-:W-:-:S05]  /*7fb0*/  LOP3.LUT R188, R187, 0x7f, RZ, 0xc0, !PT ;  /* 0x0000007fbbbc7812 */ /* 0x001fca00078ec0ff */
[----:B------:R-:W-:Y:S01]  /*7fc0*/  STS.U8 [R188+UR14+0x4000], R0 ;  /* 0x00400000bc007988 */ /* 0x000fe2000800000e */
[----:B------:R-:W-:-:S03]  /*7fd0*/  LOP3.LUT R187, R188, 0x10, RZ, 0x3c, !PT ;  /* 0x00000010bcbb7812 */ /* 0x000fc600078e3cff */
[----:B------:R-:W-:Y:S04]  /*7fe0*/  STS.U8 [R188+UR14+0x4400], R8 ;  /* 0x00440008bc007988 */ /* 0x000fe8000800000e */
[----:B------:R-:W-:Y:S04]  /*7ff0*/  STS.U8 [R188+UR14+0x4800], R5 ;  /* 0x00480005bc007988 */ /* 0x000fe8000800000e */
[----:B------:R-:W-:Y:S04]  /*8000*/  STS.U8 [R188+UR14+0x4c00], R13 ;  /* 0x004c000dbc007988 */ /* 0x000fe8000800000e */
[----:B------:R-:W-:Y:S04]  /*8010*/  STS.U8 [R188+UR14+0x5000], R22 ;  /* 0x00500016bc007988 */ /* 0x000fe8000800000e */
[----:B------:R-:W-:Y:S04]  /*8020*/  STS.U8 [R188+UR14+0x5400], R28 ;  /* 0x0054001cbc007988 */ /* 0x000fe8000800000e */
[----:B------:R-:W-:Y:S04]  /*8030*/  STS.U8 [R188+UR14+0x5800], R38 ;  /* 0x00580026bc007988 */ /* 0x000fe8000800000e */
[----:B------:R-:W-:Y:S04]  /*8040*/  STS.U8 [R188+UR14+0x5c00], R6 ;  /* 0x005c0006bc007988 */ /* 0x000fe8000800000e */
[----:B---3--:R-:W-:Y:S04]  /*8050*/  STS.U8 [R187+UR14+0x4080], R65 ;  /* 0x00408041bb007988 */ /* 0x008fe8000800000e */
[----:B------:R-:W-:Y:S04]  /*8060*/  STS.U8 [R187+UR14+0x4480], R7 ;  /* 0x00448007bb007988 */ /* 0x000fe8000800000e */
[----:B------:R-:W-:Y:S04]  /*8070*/  STS.U8 [R187+UR14+0x4880], R50 ;  /* 0x00488032bb007988 */ /* 0x000fe8000800000e */
[----:B------:R-:W-:Y:S04]  /*8080*/  STS.U8 [R187+UR14+0x4c80], R43 ;  /* 0x004c802bbb007988 */ /* 0x000fe8000800000e */
[----:B------:R-:W-:Y:S04]  /*8090*/  STS.U8 [R187+UR14+0x5080], R42 ;  /* 0x0050802abb007988 */ /* 0x000fe8000800000e */
[----:B------:R-:W-:Y:S04]  /*80a0*/  STS.U8 [R187+UR14+0x5480], R41 ;  /* 0x00548029bb007988 */ /* 0x000fe8000800000e */
[----:B------:R-:W-:Y:S04]  /*80b0*/  STS.U8 [R187+UR14+0x5880], R40 ;  /* 0x00588028bb007988 */ /* 0x000fe8000800000e */
[----:B------:R0:W-:Y:S02]  /*80c0*/  STS.U8 [R187+UR14+0x5c80], R39 ;  /* 0x005c8027bb007988 */ /* 0x0001e4000800000e */
[----:B0-----:R-:W0:Y:S01]  /*80d0*/  S2R R187, SR_TID.X ;  /* 0x0000000000bb7919 */ /* 0x001e220000002100 */
[----:B------:R-:W-:Y:S01]  /*80e0*/  LOP3.LUT R188, R188, 0x20, RZ, 0x3c, !PT ;  /* 0x00000020bcbc7812 */ /* 0x000fe200078e3cff */
[----:B------:R-:W-:-:S02]  /*80f0*/  UMOV UR10, 0x1 ;  /* 0x00000001000a7882 */ /* 0x000fc40000000000 */
[----:B------:R-:W-:-:S04]  /*8100*/  @!UP0 UIADD3 UR10, UPT, UPT, -UR10, 0x100000, URZ ;  /* 0x001000000a0a8890 */ /* 0x000fc8000fffe1ff */
[----:B------:R-:W-:Y:S02]  /*8110*/  @!UP0 USHF.L.U32 UR11, UR10, 0xb, URZ ;  /* 0x0000000b0a0b8899 */ /* 0x000fe400080006ff */
[----:B------:R-:W-:Y:S01]  /*8120*/  @!UP0 USHF.L.U32 UR10, UR10, 0x1, URZ ;  /* 0x000000010a0a8899 */ /* 0x000fe200080006ff */
[----:B------:R-:W-:Y:S01]  /*8130*/  VOTEU.ALL UP2, P1 ;  /* 0x0000000000ff7886 */ /* 0x000fe20000840000 */
[C---:B0-----:R-:W-:Y:S02]  /*8140*/  LOP3.LUT R4, R187.reuse, 0x7f, RZ, 0xc0, !PT ;  /* 0x0000007fbb047812 */ /* 0x041fe400078ec0ff */
[----:B------:R-:W-:Y:S02]  /*8150*/  LOP3.LUT R5, R187, 0x7f, RZ, 0xc0, !PT ;  /* 0x0000007fbb057812 */ /* 0x000fe400078ec0ff */
[C---:B------:R-:W-:Y:S02]  /*8160*/  LOP3.LUT R0, R4.reuse, 0x40, RZ, 0x3c, !PT ;  /* 0x0000004004007812 */ /* 0x040fe400078e3cff */
[----:B------:R-:W-:Y:S01]  /*8170*/  LOP3.LUT R4, R4, 0x50, RZ, 0x3c, !PT ;  /* 0x0000005004047812 */ /* 0x000fe200078e3cff */
[----:B--2---:R-:W-:Y:S04]  /*8180*/  STS.U8 [R188+UR14+0x4100], R66 ;  /* 0x00410042bc007988 */ /* 0x004fe8000800000e */
[----:B------:R-:W-:Y:S04]  /*8190*/  STS.U8 [R188+UR14+0x4500], R35 ;  /* 0x00450023bc007988 */ /* 0x000fe8000800000e */
[----:B------:R-:W-:Y:S04]  /*81a0*/  STS.U8 [R188+UR14+0x4900], R34 ;  /* 0x00490022bc007988 */ /* 0x000fe8000800000e */
[----:B------:R-:W-:Y:S04]  /*81b0*/  STS.U8 [R188+UR14+0x4d00], R33 ;  /* 0x004d0021bc007988 */ /* 0x000fe8000800000e */
[----:B------:R-:W-:Y:S04]  /*81c0*/  STS.U8 [R188+UR14+0x5100], R32 ;  /* 0x00510020bc007988 */ /* 0x000fe8000800000e */
[----:B------:R-:W-:Y:S04]  /*81d0*/  STS.U8 [R188+UR14+0x5500], R31 ;  /* 0x0055001fbc007988 */ /* 0x000fe8000800000e */
[----:B------:R-:W-:Y:S04]  /*81e0*/  STS.U8 [R188+UR14+0x5900], R30 ;  /* 0x0059001ebc007988 */ /* 0x000fe8000800000e */
[----:B------:R-:W-:Y:S04]  /*81f0*/  STS.U8 [R188+UR14+0x5d00], R29 ;  /* 0x005d001dbc007988 */ /* 0x000fe8000800000e */
[----:B----4-:R-:W-:Y:S04]  /*8200*/  STS.U8 [R252+UR14+0x4180], R67 ;  /* 0x00418043fc007988 */ /* 0x010fe8000800000e */
        /* <DEDUP_REMOVED lines=17> */
[----:B0-----:R-:W-:-:S03]  /*8320*/  LOP3.LUT R0, R5, 0x60, RZ, 0x3c, !PT ;  /* 0x0000006005007812 */ /* 0x001fc600078e3cff */
[----:B------:R-:W-:Y:S04]  /*8330*/  STS.U8 [R4+UR14+0x4a80], R12 ;  /* 0x004a800c04007988 */ /* 0x000fe8000800000e */
[----:B------:R-:W-:Y:S04]  /*8340*/  STS.U8 [R4+UR14+0x4e80], R11 ;  /* 0x004e800b04007988 */ /* 0x000fe8000800000e */
[----:B------:R-:W-:Y:S04]  /*8350*/  STS.U8 [R4+UR14+0x5280], R51 ;  /* 0x0052803304007988 */ /* 0x000fe8000800000e */
[----:B------:R-:W-:Y:S04]  /*8360*/  STS.U8 [R4+UR14+0x5680], R52 ;  /* 0x0056803404007988 */ /* 0x000fe8000800000e */
[----:B------:R-:W-:Y:S04]  /*8370*/  STS.U8 [R4+UR14+0x5a80], R53 ;  /* 0x005a803504007988 */ /* 0x000fe8000800000e */
[----:B------:R0:W-:Y:S04]  /*8380*/  STS.U8 [R4+UR14+0x5e80], R54 ;  /* 0x005e803604007988 */ /* 0x0001e8000800000e */
[----:B------:R1:W-:Y:S01]  /*8390*/  STS.U8 [R0+UR14+0x4700], R55 ;  /* 0x0047003700007988 */ /* 0x0003e2000800000e */
[----:B0-----:R-:W-:-:S03]  /*83a0*/  LOP3.LUT R4, R5, 0x70, RZ, 0x3c, !PT ;  /* 0x0000007005047812 */ /* 0x001fc600078e3cff */
        /* <DEDUP_REMOVED lines=20> */
[----:B-1----:R-:W-:Y:S05]  /*84f0*/  BRA.U UP1, `(.L_x_12) ;  /* 0x00000001014c7547 */ /* 0x002fea000b800000 */
[----:B------:R-:W-:Y:S01]  /*8500*/  UIADD3 UR10, UPT, UPT, UR14, 0x9010, URZ ;  /* 0x000090100e0a7890 */ /* 0x000fe2000fffe0ff */
[----:B------:R-:W-:Y:S01]  /*8510*/  UMOV UR25, 0x80004020 ;  /* 0x8000402000197882 */ /* 0x000fe20000000000 */
[----:B------:R-:W-:Y:S01]  /*8520*/  UMOV UR27, 0x40004040 ;  /* 0x40004040001b7882 */ /* 0x000fe20000000000 */
[----:B------:R-:W-:Y:S01]  /*8530*/  UMOV UR32, 0x0 ;  /* 0x0000000000207882 */ /* 0x000fe20000000000 */
[----:B------:R-:W-:Y:S01]  /*8540*/  UMOV UR33, 0x4108010 ;  /* 0x0410801000217882 */ /* 0x000fe20000000000 */
[----:B------:R-:W-:Y:S01]  /*8550*/  UMOV UR34, 0x0 ;  /* 0x0000000000227882 */ /* 0x000fe20000000000 */
[----:B------:R-:W-:Y:S01]  /*8560*/  UMOV UR35, 0x4108010 ;  /* 0x0410801000237882 */ /* 0x000fe20000000000 */
[----:B------:R-:W-:Y:S01]  /*8570*/  UMOV UR50, 0x0 ;  /* 0x0000000000327882 */ /* 0x000fe20000000000 */
[----:B------:R-:W-:Y:S01]  /*8580*/  UMOV UR51, 0x4108010 ;  /* 0x0410801000337882 */ /* 0x000fe20000000000 */
[----:B------:R0:W-:Y:S01]  /*8590*/  UTCQMMA gdesc[UR24], gdesc[UR26], tmem[UR16], tmem[UR32], idesc[UR33], !UPT ;  /* 0x00ff201a180075ea */ /* 0x0001e2000f800310 */
[----:B------:R-:W-:Y:S01]  /*85a0*/  UMOV UR11, URZ ;  /* 0x000000ff000b7c82 */ /* 0x000fe20008000000 */
        /* <DEDUP_REMOVED lines=8> */
.L_x_12:
[----:B------:R-:W1:Y:S02]  /*8630*/  SYNCS.PHASECHK.TRANS64.TRYWAIT P2, [UR14+0x9010], RZ ;  /* 0x009010ffff0075a7 */ /* 0x000e64000804110e */
[----:B-1----:R-:W-:Y:S05]  /*8640*/  @!P2 BRA `(.L_x_13) ;  /* 0x0000005800c0a947 */ /* 0x002fea0003800000 */
.L_x_22:
[----:B------:R-:W-:Y:S01]  /*8650*/  BAR.SYNC.DEFER_BLOCKING 0x0 ;  /* 0x0000000000007b1d */ /* 0x000fe20000010000 */
[----:B------:R-:W-:Y:S01]  /*8660*/  IMAD.U32 R37, R37, -0x80000000, RZ ;  /* 0x8000000025257824 */ /* 0x000fe200078e00ff */
[----:B------:R-:W-:-:S04]  /*8670*/  USHF.R.S32.HI UR6, URZ, 0x1f, UR9 ;  /* 0x0000001fff067899 */ /* 0x000fc80008011409 */
[----:B------:R-:W-:Y:S01]  /*8680*/  LDTM.16dp32bit_t0_t15.x32 R4, tmem[UR15+0x100000] ;  /* 0x1000000f000479ee */ /* 0x000fe20008a80000 */
[----:B------:R-:W1:Y:S01]  /*8690*/  LDTM.16dp32bit_t16_t31.x32 R4, tmem[UR15+0x100020] ;  /* 0x1000200f000479ee */ /* 0x000e620008aa0000 */
[----:B------:R-:W2:Y:S01]  /*86a0*/  @!P1 SYNCS.CCTL.IV [UR14+0x9010] ;  /* 0x00901000ff0099b1 */ /* 0x000ea2000800000e */
[----:B------:R-:W-:Y:S01]  /*86b0*/  NOP ;  /* 0x0000000000007918 */ /* 0x000fe20000000000 */
[----:B-1----:R-:W-:Y:S01]  /*86c0*/  FMUL R39, R4, UR48 ;  /* 0x0000003004277c20 */ /* 0x002fe20008400000 */
[----:B------:R-:W-:Y:S01]  /*86d0*/  FMUL R40, R5, UR48 ;  /* 0x0000003005287c20 */ /* 0x000fe20008400000 */
[----:B------:R-:W-:Y:S01]  /*86e0*/  FMUL R41, R6, UR48 ;  /* 0x0000003006297c20 */ /* 0x000fe20008400000 */
[----:B------:R-:W-:Y:S01]  /*86f0*/  FMUL R0, R7, UR48 ;  /* 0x0000003007007c20 */ /* 0x000fe20008400000 */
[----:B------:R-:W-:Y:S01]  /*8700*/  FMUL R38, R8, UR48 ;  /* 0x0000003008267c20 */ /* 0x000fe20008400000 */
[----:B--2---:R-:W1:Y:S02]  /*8710*/  SYNCS.PHASECHK.TRANS64.TRYWAIT P2, [UR17], R37 ;  /* 0x00000025ff0075a7 */ /* 0x004e640008041111 */
[----:B------:R-:W-:Y:S01]  /*8720*/  FMNMX3 R41, R39, R40, R41, !PT ;  /* 0x0000002827297276 */ /* 0x000fe20007800029 */
[----:B------:R-:W-:Y:S01]  /*8730*/  FMUL R40, R9, UR48 ;  /* 0x0000003009287c20 */ /* 0x000fe20008400000 */
[----:B------:R-:W-:-:S02]  /*8740*/  FMUL R39, R10, UR48 ;  /* 0x000000300a277c20 */ /* 0x000fc40008400000 */
[----:B------:R-:W-:Y:S01]  /*8750*/  FMNMX3 R41, R41, R0, R38, !PT ;  /* 0x0000000029297276 */ /* 0x000fe20007800026 */
[----:B------:R-:W-:Y:S01]  /*8760*/  FMUL R0, R11, UR48 ;  /* 0x000000300b007c20 */ /* 0x000fe20008400000 */
[----:B------:R-:W-:Y:S02]  /*8770*/  FMUL R38, R12, UR48 ;  /* 0x000000300c267c20 */ /* 0x000fe40008400000 */
[----:B------:R-:W-:Y:S01]  /*8780*/  FMNMX3 R41, R41, R40, R39, !PT ;  /* 0x0000002829297276 */ /* 0x000fe20007800027 */
[----:B------:R-:W-:Y:S01]  /*8790*/  FMUL R40, R13, UR48 ;  /* 0x000000300d287c20 */ /* 0x000fe20008400000 */
[----:B------:R-:W-:Y:S02]  /*87a0*/  FMUL R39, R14, UR48 ;  /* 0x000000300e277c20 */ /* 0x000fe40008400000 */
        /* <DEDUP_REMOVED lines=31> */
[----:B------:R-:W-:-:S03]  /*89a0*/  FMUL R38, R35, UR48 ;  /* 0x0000003023267c20 */ /* 0x000fc60008400000 */
[----:B------:R-:W-:-:S04]  /*89b0*/  FMNMX3 R0, R0, R40, R39, !PT ;  /* 0x0000002800007276 */ /* 0x000fc80007800027 */
[----:B------:R-:W-:-:S05]  /*89c0*/  FMNMX R0, R38, R0, !PT ;  /* 0x0000000026007209 */ /* 0x000fca0007800000 */
[----:B------:R-:W2:Y:S02]  /*89d0*/  SHFL.BFLY PT, R38, R0, 0x10, 0x1f ;  /* 0x0e001f0000267f89 */ /* 0x000ea400000e0000 */
[----:B--2---:R-:W-:-:S05]  /*89e0*/  FMNMX3 R0, R0, R38, R36, !PT ;  /* 0x0000002600007276 */ /* 0x004fca0007800024 */
        /* <DEDUP_REMOVED lines=8> */
[--C-:B------:R-:W-:Y:S01]  /*8a70*/  FFMA R8, R8, UR48, -R0.reuse ;  /* 0x0000003008087c23 */ /* 0x100fe20008000800 */
[--C-:B------:R-:W-:Y:S01]  /*8a80*/  FFMA R9, R9, UR48, -R0.reuse ;  /* 0x0000003009097c23 */ /* 0x100fe20008000800 */
[----:B------:R-:W-:Y:S01]  /*8a90*/  MUFU.EX2 R184, R184 ;  /* 0x000000b800b87308 */ /* 0x000fe20000000800 */
[--C-:B------:R-:W-:Y:S01]  /*8aa0*/  FFMA R10, R10, UR48, -R0.reuse ;  /* 0x000000300a0a7c23 */ /* 0x100fe20008000800 */
[----:B------:R-:W-:Y:S01]  /*8ab0*/  FMUL R8, R8, 1.4426950216293334961 ;  /* 0x3fb8aa3b08087820 */ /* 0x000fe20000400000 */
[----:B------:R-:W-:Y:S01]  /*8ac0*/  FMUL R5, R9, 1.4426950216293334961 ;  /* 0x3fb8aa3b09057820 */ /* 0x000fe20000400000 */
[--C-:B------:R-:W-:Y:S01]  /*8ad0*/  FFMA R11, R11, UR48, -R0.reuse ;  /* 0x000000300b0b7c23 */ /* 0x100fe20008000800 */
[----:B------:R-:W-:Y:S01]  /*8ae0*/  FMUL R10, R10, 1.4426950216293334961 ;  /* 0x3fb8aa3b0a0a7820 */ /* 0x000fe20000400000 */
[--C-:B------:R-:W-:Y:S01]  /*8af0*/  FFMA R13, R13, UR48, -R0.reuse ;  /* 0x000000300d0d7c23 */ /* 0x100fe20008000800 */
[--C-:B------:R-:W-:Y:S01]  /*8b00*/  FFMA R14, R14, UR48, -R0.reuse ;  /* 0x000000300e0e7c23 */ /* 0x100fe20008000800 */
[----:B------:R-:W2:Y:S01]  /*8b10*/  MUFU.EX2 R4, R4 ;  /* 0x0000000400047308 */ /* 0x000ea20000000800 */
[----:B------:R-:W-:Y:S01]  /*8b20*/  FMUL R11, R11, 1.4426950216293334961 ;  /* 0x3fb8aa3b0b0b7820 */ /* 0x000fe20000400000 */
[--C-:B------:R-:W-:Y:S01]  /*8b30*/  FFMA R15, R15, UR48, -R0.reuse ;  /* 0x000000300f0f7c23 */ /* 0x100fe20008000800 */
[--C-:B------:R-:W-:Y:S01]  /*8b40*/  FFMA R17, R17, UR48, -R0.reuse ;  /* 0x0000003011117c23 */ /* 0x100fe20008000800 */
[--C-:B------:R-:W-:Y:S01]  /*8b50*/  FFMA R18, R18, UR48, -R0.reuse ;  /* 0x0000003012127c23 */ /* 0x100fe20008000800 */
[--C-:B------:R-:W-:Y:S01]  /*8b60*/  FFMA R19, R19, UR48, -R0.reuse ;  /* 0x0000003013137c23 */ /* 0x100fe20008000800 */
[----:B------:R-:W-:Y:S01]  /*8b70*/  FMUL R15, R15, 1.4426950216293334961 ;  /* 0x3fb8aa3b0f0f7820 */ /* 0x000fe20000400000 */
[--C-:B------:R-:W-:Y:S01]  /*8b80*/  FFMA R20, R20, UR48, -R0.reuse ;  /* 0x0000003014147c23 */ /* 0x100fe20008000800 */
[----:B------:R3:W4:Y:S01]  /*8b90*/  MUFU.EX2 R38, R6 ;  /* 0x0000000600267308 */ /* 0x0007220000000800 */
[----:B------:R-:W-:Y:S01]  /*8ba0*/  FMUL R19, R19, 1.4426950216293334961 ;  /* 0x3fb8aa3b13137820 */ /* 0x000fe20000400000 */
[--C-:B------:R-:W-:Y:S01]  /*8bb0*/  FFMA R21, R21, UR48, -R0.reuse ;  /* 0x0000003015157c23 */ /* 0x100fe20008000800 */
[----:B------:R-:W-:Y:S01]  /*8bc0*/  FMUL R20, R20, 1.4426950216293334961 ;  /* 0x3fb8aa3b14147820 */ /* 0x000fe20000400000 */
[--C-:B------:R-:W-:Y:S01]  /*8bd0*/  FFMA R22, R22, UR48, -R0.reuse ;  /* 0x0000003016167c23 */ /* 0x100fe20008000800 */
[--C-:B------:R-:W-:Y:S01]  /*8be0*/  FFMA R189, R24, UR48, -R0.reuse ;  /* 0x0000003018bd7c23 */ /* 0x100fe20008000800 */
[--C-:B------:R-:W-:Y:S01]  /*8bf0*/  FFMA R25, R25, UR48, -R0.reuse ;  /* 0x0000003019197c23 */ /* 0x100fe20008000800 */
[--C-:B------:R-:W-:Y:S01]  /*8c00*/  FFMA R26, R26, UR48, -R0.reuse ;  /* 0x000000301a1a7c23 */ /* 0x100fe20008000800 */
[----:B------:R5:W0:Y:S01]  /*8c10*/  MUFU.EX2 R39, R7 ;  /* 0x0000000700277308 */ /* 0x000a220000000800 */
[----:B---3--:R-:W-:Y:S01]  /*8c20*/  FFMA R6, R12, UR48, -R0 ;  /* 0x000000300c067c23 */ /* 0x008fe20008000800 */
[----:B--2---:R-:W-:Y:S01]  /*8c30*/  FADD R9, R184, R4 ;  /* 0x00000004b8097221 */ /* 0x004fe20000000000 */
[----:B------:R-:W-:Y:S01]  /*8c40*/  FMUL R189, R189, 1.4426950216293334961 ;  /* 0x3fb8aa3bbdbd7820 */ /* 0x000fe20000400000 */
[--C-:B------:R-:W-:Y:S01]  /*8c50*/  FFMA R27, R27, UR48, -R0.reuse ;  /* 0x000000301b1b7c23 */ /* 0x100fe20008000800 */
[----:B------:R-:W-:Y:S01]  /*8c60*/  FMUL R6, R6, 1.4426950216293334961 ;  /* 0x3fb8aa3b06067820 */ /* 0x000fe20000400000 */
[--C-:B------:R-:W-:Y:S01]  /*8c70*/  FFMA R28, R28, UR48, -R0.reuse ;  /* 0x000000301c1c7c23 */ /* 0x100fe20008000800 */
[--C-:B------:R-:W-:Y:S01]  /*8c80*/  FFMA R29, R29, UR48, -R0.reuse ;  /* 0x000000301d1d7c23 */ /* 0x100fe20008000800 */
[----:B------:R2:W3:Y:S01]  /*8c90*/  MUFU.EX2 R185, R8 ;  /* 0x0000000800b97308 */ /* 0x0004e20000000800 */
[----:B----4-:R-:W-:Y:S01]  /*8ca0*/  FADD R9, R38, R9 ;  /* 0x0000000926097221 */ /* 0x010fe20000000000 */
[--C-:B-----5:R-:W-:Y:S01]  /*8cb0*/  FFMA R7, R16, UR48, -R0.reuse ;  /* 0x0000003010077c23 */ /* 0x120fe20008000800 */
[----:B------:R-:W-:Y:S01]  /*8cc0*/  FMUL R28, R28, 1.4426950216293334961 ;  /* 0x3fb8aa3b1c1c7820 */ /* 0x000fe20000400000 */
[--C-:B------:R-:W-:Y:S01]  /*8cd0*/  FFMA R30, R30, UR48, -R0.reuse ;  /* 0x000000301e1e7c23 */ /* 0x100fe20008000800 */
[--C-:B------:R-:W-:Y:S01]  /*8ce0*/  FFMA R31, R31, UR48, -R0.reuse ;  /* 0x000000301f1f7c23 */ /* 0x100fe20008000800 */
[----:B------:R-:W-:Y:S01]  /*8cf0*/  FMUL R7, R7, 1.4426950216293334961 ;  /* 0x3fb8aa3b07077820 */ /* 0x000fe20000400000 */
[--C-:B------:R-:W-:Y:S01]  /*8d00*/  FFMA R32, R32, UR48, -R0.reuse ;  /* 0x0000003020207c23 */ /* 0x100fe20008000800 */
[----:B------:R-:W4:Y:S01]  /*8d10*/  MUFU.EX2 R5, R5 ;  /* 0x0000000500057308 */ /* 0x000f220000000800 */
[----:B0-----:R-:W-:Y:S01]  /*8d20*/  FADD R9, R39, R9 ;  /* 0x0000000927097221 */ /* 0x001fe20000000000 */
[----:B--2---:R-:W-:Y:S01]  /*8d30*/  FMUL R8, R21, 1.4426950216293334961 ;  /* 0x3fb8aa3b15087820 */ /* 0x004fe20000400000 */
[----:B------:R-:W-:Y:S01]  /*8d40*/  FMUL R21, R27, 1.4426950216293334961 ;  /* 0x3fb8aa3b1b157820 */ /* 0x000fe20000400000 */
[----:B------:R-:W-:Y:S01]  /*8d50*/  FMUL R24, R31, 1.4426950216293334961 ;  /* 0x3fb8aa3b1f187820 */ /* 0x000fe20000400000 */
[----:B------:R-:W-:Y:S01]  /*8d60*/  FMUL R32, R32, 1.4426950216293334961 ;  /* 0x3fb8aa3b20207820 */ /* 0x000fe20000400000 */
[--C-:B------:R-:W-:Y:S01]  /*8d70*/  FFMA R33, R33, UR48, -R0.reuse ;  /* 0x0000003021217c23 */ /* 0x100fe20008000800 */
[--C-:B------:R-:W-:Y:S01]  /*8d80*/  FFMA R34, R34, UR48, -R0.reuse ;  /* 0x0000003022227c23 */ /* 0x100fe20008000800 */
[----:B------:R4:W0:Y:S01]  /*8d90*/  MUFU.EX2 R40, R10 ;  /* 0x0000000a00287308 */ /* 0x0008220000000800 */
[----:B---3--:R-:W-:Y:S01]  /*8da0*/  FADD R9, R185, R9 ;  /* 0x00000009b9097221 */ /* 0x008fe20000000000 */
[----:B------:R-:W-:Y:S01]  /*8db0*/  FMUL R33, R33, 1.4426950216293334961 ;  /* 0x3fb8aa3b21217820 */ /* 0x000fe20000400000 */
[----:B------:R-:W-:Y:S01]  /*8dc0*/  FFMA R35, R35, UR48, -R0 ;  /* 0x0000003023237c23 */ /* 0x000fe20008000800 */
[----:B------:R-:W-:-:S04]  /*8dd0*/  FMUL R34, R34, 1.4426950216293334961 ;  /* 0x3fb8aa3b22227820 */ /* 0x000fc80000400000 */
[----:B------:R-:W2:Y:S01]  /*8de0*/  MUFU.EX2 R12, R11 ;  /* 0x0000000b000c7308 */ /* 0x000ea20000000800 */
[----:B----4-:R-:W-:Y:S01]  /*8df0*/  FADD R10, R5, R9 ;  /* 0x00000009050a7221 */ /* 0x010fe20000000000 */
[----:B------:R-:W-:Y:S01]  /*8e00*/  FMUL R9, R25, 1.4426950216293334961 ;  /* 0x3fb8aa3b19097820 */ /* 0x000fe20000400000 */
[----:B------:R-:W-:-:S05]  /*8e10*/  FMUL R25, R35, 1.4426950216293334961 ;  /* 0x3fb8aa3b23197820 */ /* 0x000fca0000400000 */
[----:B------:R3:W4:Y:S01]  /*8e20*/  MUFU.EX2 R186, R6 ;  /* 0x0000000600ba7308 */ /* 0x0007220000000800 */
[----:B0-----:R-:W-:-:S07]  /*8e30*/  FADD R10, R40, R10 ;  /* 0x0000000a280a7221 */ /* 0x001fce0000000000 */
[----:B------:R0:W-:Y:S01]  /*8e40*/  MUFU.EX2 R16, R15 ;  /* 0x0000000f00107308 */ /* 0x0001e20000000800 */
[----:B---3--:R-:W-:Y:S01]  /*8e50*/  FMUL R6, R13, 1.4426950216293334961 ;  /* 0x3fb8aa3b0d067820 */ /* 0x008fe20000400000 */
[----:B------:R-:W-:Y:S01]  /*8e60*/  FMUL R13, R14, 1.4426950216293334961 ;  /* 0x3fb8aa3b0e0d7820 */ /* 0x000fe20000400000 */
[----:B--2---:R-:W-:Y:S01]  /*8e70*/  FADD R10, R12, R10 ;  /* 0x0000000a0c0a7221 */ /* 0x004fe20000000000 */
[----:B------:R-:W-:-:S04]  /*8e80*/  FMUL R14, R26, 1.4426950216293334961 ;  /* 0x3fb8aa3b1a0e7820 */ /* 0x000fc80000400000 */
[----:B------:R-:W2:Y:S01]  /*8e90*/  MUFU.EX2 R6, R6 ;  /* 0x0000000600067308 */ /* 0x000ea20000000800 */
[----:B----4-:R-:W-:Y:S01]  /*8ea0*/  FADD R10, R186, R10 ;  /* 0x0000000aba0a7221 */ /* 0x010fe20000000000 */
[----:B0-----:R-:W-:Y:S01]  /*8eb0*/  FMUL R15, R18, 1.4426950216293334961 ;  /* 0x3fb8aa3b120f7820 */ /* 0x001fe20000400000 */
[----:B------:R-:W-:-:S05]  /*8ec0*/  F2FP.SATFINITE.E4M3.F32.PACK_AB_MERGE_C R18, R12, R40, RZ ;  /* 0x000000280c12723e */ /* 0x000fca00048070ff */
[----:B------:R-:W0:Y:S08]  /*8ed0*/  MUFU.EX2 R13, R13 ;  /* 0x0000000d000d7308 */ /* 0x000e300000000800 */
[----:B------:R3:W4:Y:S01]  /*8ee0*/  MUFU.EX2 R187, R7 ;  /* 0x0000000700bb7308 */ /* 0x0007220000000800 */
[----:B--2---:R-:W-:-:S07]  /*8ef0*/  FADD R10, R6, R10 ;  /* 0x0000000a060a7221 */ /* 0x004fce0000000000 */
[----:B------:R-:W-:Y:S01]  /*8f00*/  MUFU.EX2 R15, R15 ;  /* 0x0000000f000f7308 */ /* 0x000fe20000000800 */
[----:B---3--:R-:W-:Y:S01]  /*8f10*/  FMUL R7, R17, 1.4426950216293334961 ;  /* 0x3fb8aa3b11077820 */ /* 0x008fe20000400000 */
[----:B0-----:R-:W-:-:S04]  /*8f20*/  FADD R10, R13, R10 ;  /* 0x0000000a0d0a7221 */ /* 0x001fc80000000000 */
[C---:B------:R-:W-:Y:S01]  /*8f30*/  FADD R10, R16.reuse, R10 ;  /* 0x0000000a100a7221 */ /* 0x040fe20000000000 */
[----:B------:R-:W-:Y:S01]  /*8f40*/  F2FP.SATFINITE.E4M3.F32.PACK_AB_MERGE_C R16, R16, R13, RZ ;  /* 0x0000000d1010723e */ /* 0x000fe200048070ff */
[----:B------:R-:W0:Y:S02]  /*8f50*/  MUFU.EX2 R7, R7 ;  /* 0x0000000700077308 */ /* 0x000e240000000800 */
[----:B----4-:R-:W-:-:S06]  /*8f60*/  FADD R10, R187, R10 ;  /* 0x0000000abb0a7221 */ /* 0x010fcc0000000000 */
[----:B------:R-:W2:Y:S08]  /*8f70*/  MUFU.EX2 R19, R19 ;  /* 0x0000001300137308 */ /* 0x000eb00000000800 */
[----:B------:R3:W4:Y:S01]  /*8f80*/  MUFU.EX2 R188, R20 ;  /* 0x0000001400bc7308 */ /* 0x0007220000000800 */
[----:B0-----:R-:W-:Y:S01]  /*8f90*/  FADD R11, R7, R10 ;  /* 0x0000000a070b7221 */ /* 0x001fe20000000000 */
[----:B------:R-:W-:-:S03]  /*8fa0*/  FMUL R10, R29, 1.4426950216293334961 ;  /* 0x3fb8aa3b1d0a7820 */ /* 0x000fc60000400000 */
[----:B------:R-:W-:-:S03]  /*8fb0*/  FADD R11, R15, R11 ;  /* 0x0000000b0f0b7221 */ /* 0x000fc60000000000 */
[----:B------:R-:W0:Y:S01]  /*8fc0*/  MUFU.EX2 R8, R8 ;  /* 0x0000000800087308 */ /* 0x000e220000000800 */
[----:B---3--:R-:W-:Y:S01]  /*8fd0*/  FMUL R20, R22, 1.4426950216293334961 ;  /* 0x3fb8aa3b16147820 */ /* 0x008fe20000400000 */
[----:B------:R-:W-:Y:S01]  /*8fe0*/  FFMA R22, R23, UR48, -R0 ;  /* 0x0000003017167c23 */ /* 0x000fe20008000800 */
[C---:B--2---:R-:W-:Y:S01]  /*8ff0*/  FADD R11, R19.reuse, R11 ;  /* 0x0000000b130b7221 */ /* 0x044fe20000000000 */
[----:B------:R-:W-:Y:S01]  /*9000*/  FMUL R23, R30, 1.4426950216293334961 ;  /* 0x3fb8aa3b1e177820 */ /* 0x000fe20000400000 */
[----:B------:R-:W-:Y:S01]  /*9010*/  F2FP.SATFINITE.E4M3.F32.PACK_AB_MERGE_C R15, R19, R15, RZ ;  /* 0x0000000f130f723e */ /* 0x000fe200048070ff */
[----:B------:R-:W-:Y:S02]  /*9020*/  FMUL R22, R22, 1.4426950216293334961 ;  /* 0x3fb8aa3b16167820 */ /* 0x000fe40000400000 */
[----:B------:R-:W2:Y:S01]  /*9030*/  MUFU.EX2 R20, R20 ;  /* 0x0000001400147308 */ /* 0x000ea20000000800 */
[----:B----4-:R-:W-:-:S07]  /*9040*/  FADD R11, R188, R11 ;  /* 0x0000000bbc0b7221 */ /* 0x010fce0000000000 */
[----:B------:R-:W3:Y:S01]  /*9050*/  MUFU.EX2 R22, R22 ;  /* 0x0000001600167308 */ /* 0x000ee20000000800 */
[----:B0-----:R-:W-:-:S07]  /*9060*/  FADD R11, R8, R11 ;  /* 0x0000000b080b7221 */ /* 0x001fce0000000000 */
[----:B------:R-:W0:Y:S01]  /*9070*/  MUFU.EX2 R189, R189 ;  /* 0x000000bd00bd7308 */ /* 0x000e220000000800 */
[----:B--2---:R-:W-:-:S07]  /*9080*/  FADD R11, R20, R11 ;  /* 0x0000000b140b7221 */ /* 0x004fce0000000000 */
[----:B------:R-:W2:Y:S01]  /*9090*/  MUFU.EX2 R9, R9 ;  /* 0x0000000900097308 */ /* 0x000ea20000000800 */
[C---:B---3--:R-:W-:Y:S01]  /*90a0*/  FADD R11, R22.reuse, R11 ;  /* 0x0000000b160b7221 */ /* 0x048fe20000000000 */
[----:B------:R-:W-:Y:S02]  /*90b0*/  F2FP.SATFINITE.E4M3.F32.PACK_AB_MERGE_C R13, R22, R20, RZ ;  /* 0x00000014160d723e */ /* 0x000fe400048070ff */
[----:B------:R-:W-:Y:S02]  /*90c0*/  IADD3 R22, P3, PT, R204, UR9, RZ ;  /* 0x00000009cc167c10 */ /* 0x000fe4000ff7e0ff */
[----:B------:R-:W-:Y:S02]  /*90d0*/  IADD3 R20, P4, PT, R196, UR9, RZ ;  /* 0x00000009c4147c10 */ /* 0x000fe4000ff9e0ff */
[----:B------:R-:W3:Y:S01]  /*90e0*/  MUFU.EX2 R14, R14 ;  /* 0x0000000e000e7308 */ /* 0x000ee20000000800 */
[----:B0-----:R-:W-:-:S07]  /*90f0*/  FADD R11, R189, R11 ;  /* 0x0000000bbd0b7221 */ /* 0x001fce0000000000 */
[----:B------:R-:W0:Y:S01]  /*9100*/  MUFU.EX2 R21, R21 ;  /* 0x0000001500157308 */ /* 0x000e220000000800 */
[----:B--2---:R-:W-:-:S07]  /*9110*/  FADD R11, R9, R11 ;  /* 0x0000000b090b7221 */ /* 0x004fce0000000000 */
[----:B------:R-:W2:Y:S01]  /*9120*/  MUFU.EX2 R190, R28 ;  /* 0x0000001c00be7308 */ /* 0x000ea20000000800 */
[----:B---3--:R-:W-:-:S07]  /*9130*/  FADD R17, R14, R11 ;  /* 0x0000000b0e117221 */ /* 0x008fce0000000000 */
[----:B------:R-:W3:Y:S01]  /*9140*/  MUFU.EX2 R10, R10 ;  /* 0x0000000a000a7308 */ /* 0x000ee20000000800 */
[C---:B0-----:R-:W-:Y:S01]  /*9150*/  FADD R17, R21.reuse, R17 ;  /* 0x0000001115117221 */ /* 0x041fe20000000000 */
[----:B------:R-:W-:-:S06]  /*9160*/  F2FP.SATFINITE.E4M3.F32.PACK_AB_MERGE_C R14, R21, R14, RZ ;  /* 0x0000000e150e723e */ /* 0x000fcc00048070ff */
[----:B------:R-:W0:Y:S01]  /*9170*/  MUFU.EX2 R23, R23 ;  /* 0x0000001700177308 */ /* 0x000e220000000800 */
[----:B--2---:R-:W-:-:S07]  /*9180*/  FADD R17, R190, R17 ;  /* 0x00000011be117221 */ /* 0x004fce0000000000 */
[----:B------:R-:W2:Y:S01]  /*9190*/  MUFU.EX2 R24, R24 ;  /* 0x0000001800187308 */ /* 0x000ea20000000800 */
[----:B---3--:R-:W-:-:S07]  /*91a0*/  FADD R17, R10, R17 ;  /* 0x000000110a117221 */ /* 0x008fce0000000000 */
[----:B------:R-:W3:Y:S01]  /*91b0*/  MUFU.EX2 R191, R32 ;  /* 0x0000002000bf7308 */ /* 0x000ee20000000800 */
[----:B0-----:R-:W-:-:S07]  /*91c0*/  FADD R17, R23, R17 ;  /* 0x0000001117117221 */ /* 0x001fce0000000000 */
[----:B------:R-:W0:Y:S01]  /*91d0*/  MUFU.EX2 R11, R33 ;  /* 0x00000021000b7308 */ /* 0x000e220000000800 */
[C---:B--2---:R-:W-:Y:S01]  /*91e0*/  FADD R17, R24.reuse, R17 ;  /* 0x0000001118117221 */ /* 0x044fe20000000000 */
[----:B------:R-:W-:Y:S02]  /*91f0*/  F2FP.SATFINITE.E4M3.F32.PACK_AB_MERGE_C R12, R24, R23, RZ ;  /* 0x00000017180c723e */ /* 0x000fe400048070ff */
[----:B------:R-:W-:-:S04]  /*9200*/  IADD3.X R23, PT, PT, R205, UR6, RZ, P3, !PT ;  /* 0x00000006cd177c10 */ /* 0x000fc80009ffe4ff */
[----:B------:R-:W2:Y:S01]  /*9210*/  MUFU.EX2 R67, R34 ;  /* 0x0000002200437308 */ /* 0x000ea20000000800 */
[----:B---3--:R-:W-:Y:S01]  /*9220*/  FADD R26, R191, R17 ;  /* 0x00000011bf1a7221 */ /* 0x008fe20000000000 */
[----:B------:R-:W-:-:S06]  /*9230*/  F2FP.SATFINITE.E4M3.F32.PACK_AB_MERGE_C R17, R39, R38, RZ ;  /* 0x000000262711723e */ /* 0x000fcc00048070ff */
[----:B------:R-:W3:Y:S01]  /*9240*/  MUFU.EX2 R25, R25 ;  /* 0x0000001900197308 */ /* 0x000ee20000000800 */
[----:B0-----:R-:W-:-:S04]  /*9250*/  FADD R26, R11, R26 ;  /* 0x0000001a0b1a7221 */ /* 0x001fc80000000000 */
[----:B--2---:R-:W-:-:S04]  /*9260*/  FADD R26, R67, R26 ;  /* 0x0000001a431a7221 */ /* 0x004fc80000000000 */
[C---:B---3--:R-:W-:Y:S01]  /*9270*/  FADD R157, R25.reuse, R26 ;  /* 0x0000001a199d7221 */ /* 0x048fe20000000000 */
[----:B------:R-:W-:-:S04]  /*9280*/  F2FP.SATFINITE.E4M3.F32.PACK_AB_MERGE_C R67, R25, R67, RZ ;  /* 0x000000431943723e */ /* 0x000fc800048070ff */
[----:B------:R0:W2:Y:S01]  /*9290*/  SHFL.BFLY PT, R249, R157, 0x10, 0x1f ;  /* 0x0e001f009df97f89 */ /* 0x0000a200000e0000 */
[----:B-1----:R-:W-:Y:S05]  /*92a0*/  @!P2 BRA `(.L_x_14) ;  /* 0x0000004c00b4a947 */ /* 0x002fea0003800000 */
.L_x_23:
[----:B------:R1:W3:Y:S01]  /*92b0*/  LDG.E.U8 R65, desc[UR30][R22.64] ;  /* 0x0000001e16417981 */ /* 0x0002e2000c1e1100 */
[----:B------:R-:W-:Y:S02]  /*92c0*/  IADD3.X R21, PT, PT, R197, UR6, RZ, P4, !PT ;  /* 0x00000006c5157c10 */ /* 0x000fe4000a7fe4ff */
[----:B------:R-:W-:-:S03]  /*92d0*/  IADD3 R60, P2, PT, R180, UR9, RZ ;  /* 0x00000009b43c7c10 */ /* 0x000fc6000ff5e0ff */
[----:B------:R4:W5:Y:S01]  /*92e0*/  LDG.E.U8 R63, desc[UR30][R20.64] ;  /* 0x0000001e143f7981 */ /* 0x000962000c1e1100 */
[----:B------:R-:W-:Y:S02]  /*92f0*/  IADD3.X R61, PT, PT, R181, UR6, RZ, P2, !PT ;  /* 0x00000006b53d7c10 */ /* 0x000fe400097fe4ff */
[----:B-1----:R-:W-:-:S03]  /*9300*/  IADD3 R22, P3, PT, R172, UR9, RZ ;  /* 0x00000009ac167c10 */ /* 0x002fc6000ff7e0ff */
[----:B--2---:R-:W2:Y:S01]  /*9310*/  LDG.E.U8 R60, desc[UR30][R60.64] ;  /* 0x0000001e3c3c7981 */ /* 0x004ea2000c1e1100 */
[----:B------:R-:W-:Y:S02]  /*9320*/  IADD3.X R23, PT, PT, R173, UR6, RZ, P3, !PT ;  /* 0x00000006ad177c10 */ /* 0x000fe40009ffe4ff */
[----:B------:R-:W-:-:S03]  /*9330*/  IADD3 R56, P2, PT, R164, UR9, RZ ;  /* 0x00000009a4387c10 */ /* 0x000fc6000ff5e0ff */
[----:B------:R-:W2:Y:S01]  /*9340*/  LDG.E.U8 R59, desc[UR30][R22.64] ;  /* 0x0000001e163b7981 */ /* 0x000ea2000c1e1100 */
[----:B------:R-:W-:Y:S02]  /*9350*/  IADD3.X R57, PT, PT, R165, UR6, RZ, P2, !PT ;  /* 0x00000006a5397c10 */ /* 0x000fe400097fe4ff */
[----:B----4-:R-:W-:-:S03]  /*9360*/  IADD3 R20, P3, PT, R154, UR9, RZ ;  /* 0x000000099a147c10 */ /* 0x010fc6000ff7e0ff */
[----:B------:R-:W4:Y:S01]  /*9370*/  LDG.E.U8 R56, desc[UR30][R56.64] ;  /* 0x0000001e38387981 */ /* 0x000f22000c1e1100 */
[----:B------:R-:W-:Y:S02]  /*9380*/  IADD3 R52, P2, PT, R146, UR9, RZ ;  /* 0x0000000992347c10 */ /* 0x000fe4000ff5e0ff */
[----:B------:R-:W-:Y:S02]  /*9390*/  IADD3.X R21, PT, PT, R155, UR6, RZ, P3, !PT ;  /* 0x000000069b157c10 */ /* 0x000fe40009ffe4ff */
[----:B------:R-:W-:Y:S02]  /*93a0*/  IADD3 R50, P3, PT, R138, UR9, RZ ;  /* 0x000000098a327c10 */ /* 0x000fe4000ff7e0ff */
[----:B------:R-:W-:Y:S01]  /*93b0*/  IADD3.X R53, PT, PT, R147, UR6, RZ, P2, !PT ;  /* 0x0000000693357c10 */ /* 0x000fe200097fe4ff */
[----:B------:R1:W2:Y:S01]  /*93c0*/  LDG.E.U8 R55, desc[UR30][R20.64] ;  /* 0x0000001e14377981 */ /* 0x0002a2000c1e1100 */
[----:B------:R-:W-:Y:S02]  /*93d0*/  IADD3 R48, P2, PT, R130, UR9, RZ ;  /* 0x0000000982307c10 */ /* 0x000fe4000ff5e0ff */
[----:B------:R-:W-:Y:S01]  /*93e0*/  IADD3.X R51, PT, PT, R139, UR6, RZ, P3, !PT ;  /* 0x000000068b337c10 */ /* 0x000fe20009ffe4ff */
[----:B------:R-:W2:Y:S01]  /*93f0*/  LDG.E.U8 R52, desc[UR30][R52.64] ;  /* 0x0000001e34347981 */ /* 0x000ea2000c1e1100 */
[----:B------:R-:W-:-:S02]  /*9400*/  IADD3.X R49, PT, PT, R131, UR6, RZ, P2, !PT ;  /* 0x0000000683317c10 */ /* 0x000fc400097fe4ff */
[----:B------:R-:W-:Y:S01]  /*9410*/  IADD3 R42, P2, PT, R114, UR9, RZ ;  /* 0x00000009722a7c10 */ /* 0x000fe2000ff5e0ff */
[----:B------:R-:W2:Y:S01]  /*9420*/  LDG.E.U8 R50, desc[UR30][R50.64] ;  /* 0x0000001e32327981 */ /* 0x000ea2000c1e1100 */
[----:B-1----:R-:W-:Y:S02]  /*9430*/  IADD3 R20, P3, PT, R122, UR9, RZ ;  /* 0x000000097a147c10 */ /* 0x002fe4000ff7e0ff */
[----:B------:R-:W-:Y:S01]  /*9440*/  IADD3.X R43, PT, PT, R115, UR6, RZ, P2, !PT ;  /* 0x00000006732b7c10 */ /* 0x000fe200097fe4ff */
[----:B------:R-:W2:Y:S01]  /*9450*/  LDG.E.U8 R48, desc[UR30][R48.64] ;  /* 0x0000001e30307981 */ /* 0x000ea2000c1e1100 */
[----:B------:R-:W-:Y:S02]  /*9460*/  IADD3.X R21, PT, PT, R123, UR6, RZ, P3, !PT ;  /* 0x000000067b157c10 */ /* 0x000fe40009ffe4ff */
[----:B------:R-:W-:Y:S01]  /*9470*/  IADD3 R40, P3, PT, R106, UR9, RZ ;  /* 0x000000096a287c10 */ /* 0x000fe2000ff7e0ff */
[----:B------:R-:W2:Y:S01]  /*9480*/  LDG.E.U8 R42, desc[UR30][R42.64] ;  /* 0x0000001e2a2a7981 */ /* 0x000ea2000c1e1100 */
[----:B------:R-:W-:-:S02]  /*9490*/  IADD3 R22, P2, PT, R98, UR9, RZ ;  /* 0x0000000962167c10 */ /* 0x000fc4000ff5e0ff */
[----:B------:R-:W-:Y:S01]  /*94a0*/  IADD3.X R41, PT, PT, R107, UR6, RZ, P3, !PT ;  /* 0x000000066b297c10 */ /* 0x000fe20009ffe4ff */
[----:B------:R1:W2:Y:S01]  /*94b0*/  LDG.E.U8 R45, desc[UR30][R20.64] ;  /* 0x0000001e142d7981 */ /* 0x0002a2000c1e1100 */
[----:B------:R-:W-:Y:S02]  /*94c0*/  IADD3.X R23, PT, PT, R99, UR6, RZ, P2, !PT ;  /* 0x0000000663177c10 */ /* 0x000fe400097fe4ff */
[----:B------:R-:W-:Y:S01]  /*94d0*/  IADD3 R24, P2, PT, R82, UR9, RZ ;  /* 0x0000000952187c10 */ /* 0x000fe2000ff5e0ff */
[----:B------:R-:W2:Y:S01]  /*94e0*/  LDG.E.U8 R40, desc[UR30][R40.64] ;  /* 0x0000001e28287981 */ /* 0x000ea2000c1e1100 */
[----:B-1----:R-:W-:-:S03]  /*94f0*/  IADD3 R20, P3, PT, R90, UR9, RZ ;  /* 0x000000095a147c10 */ /* 0x002fc6000ff7e0ff */
[----:B------:R1:W2:Y:S01]  /*9500*/  LDG.E.U8 R19, desc[UR30][R22.64] ;  /* 0x0000001e16137981 */ /* 0x0002a2000c1e1100 */
[----:B------:R-:W-:Y:S02]  /*9510*/  IADD3.X R25, PT, PT, R83, UR6, RZ, P2, !PT ;  /* 0x0000000653197c10 */ /* 0x000fe400097fe4ff */
[----:B------:R-:W-:Y:S02]  /*9520*/  IADD3.X R21, PT, PT, R91, UR6, RZ, P3, !PT ;  /* 0x000000065b157c10 */ /* 0x000fe40009ffe4ff */
[----:B------:R-:W-:-:S03]  /*9530*/  IADD3 R26, P2, PT, R202, UR9, RZ ;  /* 0x00000009ca1a7c10 */ /* 0x000fc6000ff5e0ff */
[----:B------:R-:W2:Y:S01]  /*9540*/  LDG.E.U8 R20, desc[UR30][R20.64] ;  /* 0x0000001e14147981 */ /* 0x000ea2000c1e1100 */
[----:B-1----:R-:W-:Y:S02]  /*9550*/  IADD3 R22, P3, PT, R74, UR9, RZ ;  /* 0x000000094a167c10 */ /* 0x002fe4000ff7e0ff */
[----:B------:R-:W-:Y:S02]  /*9560*/  IADD3.X R27, PT, PT, R203, UR6, RZ, P2, !PT ;  /* 0x00000006cb1b7c10 */ /* 0x000fe400097fe4ff */
[----:B------:R-:W-:Y:S02]  /*9570*/  IADD3.X R23, PT, PT, R75, UR6, RZ, P3, !PT ;  /* 0x000000064b177c10 */ /* 0x000fe40009ffe4ff */
[----:B------:R-:W-:Y:S01]  /*9580*/  IADD3 R28, P2, PT, R178, UR9, RZ ;  /* 0x00000009b21c7c10 */ /* 0x000fe2000ff5e0ff */
[----:B------:R1:W2:Y:S03]  /*9590*/  LDG.E.U8 R21, desc[UR30][R24.64] ;  /* 0x0000001e18157981 */ /* 0x0002a6000c1e1100 */
[----:B------:R-:W-:Y:S01]  /*95a0*/  IADD3.X R29, PT, PT, R179, UR6, RZ, P2, !PT ;  /* 0x00000006b31d7c10 */ /* 0x000fe200097fe4ff */
[----:B------:R-:W2:Y:S01]  /*95b0*/  LDG.E.U8 R22, desc[UR30][R22.64] ;  /* 0x0000001e16167981 */ /* 0x000ea2000c1e1100 */
[----:B-1----:R-:W-:-:S04]  /*95c0*/  IADD3 R24, P3, PT, R194, UR9, RZ ;  /* 0x00000009c2187c10 */ /* 0x002fc8000ff7e0ff */
[----:B------:R-:W-:Y:S01]  /*95d0*/  IADD3.X R25, PT, PT, R195, UR6, RZ, P3, !PT ;  /* 0x00000006c3197c10 */ /* 0x000fe20009ffe4ff */
[----:B------:R1:W2:Y:S01]  /*95e0*/  LDG.E.U8 R23, desc[UR30][R26.64] ;  /* 0x0000001e1a177981 */ /* 0x0002a2000c1e1100 */
[----:B------:R-:W-:-:S03]  /*95f0*/  IADD3 R30, P2, PT, R162, UR9, RZ ;  /* 0x00000009a21e7c10 */ /* 0x000fc6000ff5e0ff */
[----:B------:R-:W2:Y:S01]  /*9600*/  LDG.E.U8 R24, desc[UR30][R24.64] ;  /* 0x0000001e18187981 */ /* 0x000ea2000c1e1100 */
[----:B------:R-:W-:Y:S02]  /*9610*/  IADD3.X R31, PT, PT, R163, UR6, RZ, P2, !PT ;  /* 0x00000006a31f7c10 */ /* 0x000fe400097fe4ff */
[----:B-1----:R-:W-:Y:S02]  /*9620*/  IADD3 R26, P3, PT, R170, UR9, RZ ;  /* 0x00000009aa1a7c10 */ /* 0x002fe4000ff7e0ff */
[----:B------:R-:W-:Y:S02]  /*9630*/  IADD3 R32, P2, PT, R144, UR9, RZ ;  /* 0x0000000990207c10 */ /* 0x000fe4000ff5e0ff */
[----:B------:R-:W-:Y:S01]  /*9640*/  IADD3.X R27, PT, PT, R171, UR6, RZ, P3, !PT ;  /* 0x00000006ab1b7c10 */ /* 0x000fe20009ffe4ff */
[----:B------:R1:W2:Y:S01]  /*9650*/  LDG.E.U8 R25, desc[UR30][R28.64] ;  /* 0x0000001e1c197981 */ /* 0x0002a2000c1e1100 */
[----:B------:R-:W-:-:S03]  /*9660*/  IADD3.X R33, PT, PT, R145, UR6, RZ, P2, !PT ;  /* 0x0000000691217c10 */ /* 0x000fc600097fe4ff */
[----:B------:R-:W2:Y:S01]  /*9670*/  LDG.E.U8 R26, desc[UR30][R26.64] ;  /* 0x0000001e1a1a7981 */ /* 0x000ea2000c1e1100 */
[----:B-1----:R-:W-:-:S04]  /*9680*/  IADD3 R28, P3, PT, R152, UR9, RZ ;  /* 0x00000009981c7c10 */ /* 0x002fc8000ff7e0ff */
[----:B------:R-:W-:Y:S01]  /*9690*/  IADD3.X R29, PT, PT, R153, UR6, RZ, P3, !PT ;  /* 0x00000006991d7c10 */ /* 0x000fe20009ffe4ff */
[----:B------:R1:W2:Y:S04]  /*96a0*/  LDG.E.U8 R27, desc[UR30][R30.64] ;  /* 0x0000001e1e1b7981 */ /* 0x0002a8000c1e1100 */
[----:B------:R-:W2:Y:S01]  /*96b0*/  LDG.E.U8 R28, desc[UR30][R28.64] ;  /* 0x0000001e1c1c7981 */ /* 0x000ea2000c1e1100 */
[----:B-1----:R-:W-:-:S03]  /*96c0*/  IADD3 R30, P2, PT, R136, UR9, RZ ;  /* 0x00000009881e7c10 */ /* 0x002fc6000ff5e0ff */
[----:B------:R1:W2:Y:S01]  /*96d0*/  LDG.E.U8 R29, desc[UR30][R32.64] ;  /* 0x0000001e201d7981 */ /* 0x0002a2000c1e1100 */
[----:B------:R-:W-:-:S05]  /*96e0*/  IADD3.X R31, PT, PT, R137, UR6, RZ, P2, !PT ;  /* 0x00000006891f7c10 */ /* 0x000fca00097fe4ff */
[----:B------:R-:W2:Y:S01]  /*96f0*/  LDG.E.U8 R30, desc[UR30][R30.64] ;  /* 0x0000001e1e1e7981 */ /* 0x000ea2000c1e1100 */
[----:B-1----:R-:W-:-:S04]  /*9700*/  IADD3 R32, P3, PT, R128, UR9, RZ ;  /* 0x0000000980207c10 */ /* 0x002fc8000ff7e0ff */
[----:B------:R-:W-:-:S05]  /*9710*/  IADD3.X R33, PT, PT, R129, UR6, RZ, P3, !PT ;  /* 0x0000000681217c10 */ /* 0x000fca0009ffe4ff */
[----:B------:R1:W2:Y:S02]  /*9720*/  LDG.E.U8 R31, desc[UR30][R32.64] ;  /* 0x0000001e201f7981 */ /* 0x0002a4000c1e1100 */
[----:B-1----:R-:W-:-:S04]  /*9730*/  IADD3 R32, P2, PT, R120, UR9, RZ ;  /* 0x0000000978207c10 */ /* 0x002fc8000ff5e0ff */
[----:B------:R-:W-:Y:S02]  /*9740*/  IADD3.X R33, PT, PT, R121, UR6, RZ, P2, !PT ;  /* 0x0000000679217c10 */ /* 0x000fe400097fe4ff */
[----:B------:R-:W-:-:S03]  /*9750*/  IADD3 R34, P2, PT, R112, UR9, RZ ;  /* 0x0000000970227c10 */ /* 0x000fc6000ff5e0ff */
[----:B------:R-:W2:Y:S01]  /*9760*/  LDG.E.U8 R32, desc[UR30][R32.64] ;  /* 0x0000001e20207981 */ /* 0x000ea2000c1e1100 */
        /* <DEDUP_REMOVED lines=19> */
[----:B------:R1:W4:Y:S02]  /*98a0*/  LDG.E.U8 R41, desc[UR30][R46.64] ;  /* 0x0000001e2e297981 */ /* 0x000324000c1e1100 */
        /* <DEDUP_REMOVED lines=23> */
[----:B------:R1:W4:Y:S01]  /*9a20*/  LDG.E.U8 R58, desc[UR30][R46.64] ;  /* 0x0000001e2e3a7981 */ /* 0x000322000c1e1100 */
[----:B------:R-:W0:Y:S01]  /*9a30*/  S2R R66, SR_TID.X ;  /* 0x0000000000427919 */ /* 0x000e220000002100 */
        /* <DEDUP_REMOVED lines=9> */
[----:B0-----:R-:W-:Y:S02]  /*9ad0*/  LOP3.LUT R248, R66, 0x7f, RZ, 0xc0, !PT ;  /* 0x0000007f42f87812 */ /* 0x001fe400078ec0ff */
[----:B-1----:R-:W-:-:S04]  /*9ae0*/  IADD3 R46, P2, PT, R94, UR9, RZ ;  /* 0x000000095e2e7c10 */ /* 0x002fc8000ff5e0ff */
[----:B------:R-:W-:-:S05]  /*9af0*/  IADD3.X R47, PT, PT, R95, UR6, RZ, P2, !PT ;  /* 0x000000065f2f7c10 */ /* 0x000fca00097fe4ff */
[----:B------:R0:W4:Y:S02]  /*9b00*/  LDG.E.U8 R66, desc[UR30][R46.64] ;  /* 0x0000001e2e427981 */ /* 0x000124000c1e1100 */
[----:B0-----:R-:W-:-:S04]  /*9b10*/  IADD3 R46, P2, PT, R86, UR9, RZ ;  /* 0x00000009562e7c10 */ /* 0x001fc8000ff5e0ff */
[----:B------:R-:W-:Y:S01]  /*9b20*/  IADD3.X R47, PT, PT, R87, UR6, RZ, P2, !PT ;  /* 0x00000006572f7c10 */ /* 0x000fe200097fe4ff */
[----:B---3--:R0:W-:Y:S04]  /*9b30*/  STS.U8 [R248+UR14+0x6000], R65 ;  /* 0x00600041f8007988 */ /* 0x0081e8000800000e */
[----:B0-----:R0:W3:Y:S02]  /*9b40*/  LDG.E.U8 R65, desc[UR30][R46.64] ;  /* 0x0000001e2e417981 */ /* 0x0010e4000c1e1100 */
[----:B0-----:R-:W-:-:S04]  /*9b50*/  IADD3 R46, P2, PT, R78, UR9, RZ ;  /* 0x000000094e2e7c10 */ /* 0x001fc8000ff5e0ff */
[----:B------:R-:W-:Y:S01]  /*9b60*/  IADD3.X R47, PT, PT, R79, UR6, RZ, P2, !PT ;  /* 0x000000064f2f7c10 */ /* 0x000fe200097fe4ff */
[----:B-----5:R0:W-:Y:S04]  /*9b70*/  STS.U8 [R248+UR14+0x6200], R63 ;  /* 0x0062003ff8007988 */ /* 0x0201e8000800000e */
[----:B0-----:R0:W5:Y:S02]  /*9b80*/  LDG.E.U8 R63, desc[UR30][R46.64] ;  /* 0x0000001e2e3f7981 */ /* 0x001164000c1e1100 */
[----:B0-----:R-:W-:-:S04]  /*9b90*/  IADD3 R46, P2, PT, R70, UR9, RZ ;  /* 0x00000009462e7c10 */ /* 0x001fc8000ff5e0ff */
[----:B------:R-:W-:Y:S01]  /*9ba0*/  IADD3.X R47, PT, PT, R71, UR6, RZ, P2, !PT ;  /* 0x00000006472f7c10 */ /* 0x000fe200097fe4ff */
[----:B--2---:R0:W-:Y:S04]  /*9bb0*/  STS.U8 [R248+UR14+0x6400], R60 ;  /* 0x0064003cf8007988 */ /* 0x0041e8000800000e */
[----:B0-----:R0:W2:Y:S02]  /*9bc0*/  LDG.E.U8 R60, desc[UR30][R46.64] ;  /* 0x0000001e2e3c7981 */ /* 0x0010a4000c1e1100 */
[----:B0-----:R-:W-:-:S04]  /*9bd0*/  IADD3 R46, P2, PT, R198, UR9, RZ ;  /* 0x00000009c62e7c10 */ /* 0x001fc8000ff5e0ff */
[----:B------:R-:W-:Y:S01]  /*9be0*/  IADD3.X R47, PT, PT, R199, UR6, RZ, P2, !PT ;  /* 0x00000006c72f7c10 */ /* 0x000fe200097fe4ff */
[----:B------:R0:W-:Y:S04]  /*9bf0*/  STS.U8 [R248+UR14+0x6600], R59 ;  /* 0x0066003bf8007988 */ /* 0x0001e8000800000e */
[----:B0-----:R0:W2:Y:S02]  /*9c00*/  LDG.E.U8 R59, desc[UR30][R46.64] ;  /* 0x0000001e2e3b7981 */ /* 0x0010a4000c1e1100 */
[----:B0-----:R-:W-:-:S04]  /*9c10*/  IADD3 R46, P2, PT, R182, UR9, RZ ;  /* 0x00000009b62e7c10 */ /* 0x001fc8000ff5e0ff */
[----:B------:R-:W-:Y:S01]  /*9c20*/  IADD3.X R47, PT, PT, R183, UR6, RZ, P2, !PT ;  /* 0x00000006b72f7c10 */ /* 0x000fe200097fe4ff */
[----:B----4-:R0:W-:Y:S04]  /*9c30*/  STS.U8 [R248+UR14+0x6800], R56 ;  /* 0x00680038f8007988 */ /* 0x0101e8000800000e */
[----:B0-----:R0:W4:Y:S02]  /*9c40*/  LDG.E.U8 R56, desc[UR30][R46.64] ;  /* 0x0000001e2e387981 */ /* 0x001124000c1e1100 */
[----:B0-----:R-:W-:-:S04]  /*9c50*/  IADD3 R46, P2, PT, R174, UR9, RZ ;  /* 0x00000009ae2e7c10 */ /* 0x001fc8000ff5e0ff */
[----:B------:R-:W-:Y:S01]  /*9c60*/  IADD3.X R47, PT, PT, R175, UR6, RZ, P2, !PT ;  /* 0x00000006af2f7c10 */ /* 0x000fe200097fe4ff */
[----:B------:R0:W-:Y:S04]  /*9c70*/  STS.U8 [R248+UR14+0x6a00], R55 ;  /* 0x006a0037f8007988 */ /* 0x0001e8000800000e */
[----:B0-----:R0:W2:Y:S02]  /*9c80*/  LDG.E.U8 R55, desc[UR30][R46.64] ;  /* 0x0000001e2e377981 */ /* 0x0010a4000c1e1100 */
        /* <DEDUP_REMOVED lines=27> */
[----:B------:R1:W-:Y:S04]  /*9e40*/  STS.U8 [R248+UR14+0x7a00], R20 ;  /* 0x007a0014f8007988 */ /* 0x0003e8000800000e */
[----:B0-----:R0:W2:Y:S02]  /*9e50*/  LDG.E.U8 R19, desc[UR30][R46.64] ;  /* 0x0000001e2e137981 */ /* 0x0010a4000c1e1100 */
[----:B0-----:R-:W-:-:S04]  /*9e60*/  IADD3 R46, P2, PT, R108, UR9, RZ ;  /* 0x000000096c2e7c10 */ /* 0x001fc8000ff5e0ff */
[----:B------:R-:W-:Y:S02]  /*9e70*/  IADD3.X R47, PT, PT, R109, UR6, RZ, P2, !PT ;  /* 0x000000066d2f7c10 */ /* 0x000fe400097fe4ff */
[----:B-1----:R-:W-:Y:S01]  /*9e80*/  IADD3 R20, P2, PT, R100, UR9, RZ ;  /* 0x0000000964147c10 */ /* 0x002fe2000ff5e0ff */
[----:B------:R0:W-:Y:S04]  /*9e90*/  STS.U8 [R248+UR14+0x7c00], R21 ;  /* 0x007c0015f8007988 */ /* 0x0001e8000800000e */
[----:B------:R-:W2:Y:S01]  /*9ea0*/  LDG.E.U8 R46, desc[UR30][R46.64] ;  /* 0x0000001e2e2e7981 */ /* 0x000ea2000c1e1100 */
[----:B0-----:R-:W-:-:S05]  /*9eb0*/  IADD3.X R21, PT, PT, R101, UR6, RZ, P2, !PT ;  /* 0x0000000665157c10 */ /* 0x001fca00097fe4ff */
[----:B------:R0:W2:Y:S02]  /*9ec0*/  LDG.E.U8 R47, desc[UR30][R20.64] ;  /* 0x0000001e142f7981 */ /* 0x0000a4000c1e1100 */
[----:B0-----:R-:W-:-:S04]  /*9ed0*/  IADD3 R20, P2, PT, R92, UR9, RZ ;  /* 0x000000095c147c10 */ /* 0x001fc8000ff5e0ff */
[----:B------:R-:W-:Y:S01]  /*9ee0*/  IADD3.X R21, PT, PT, R93, UR6, RZ, P2, !PT ;  /* 0x000000065d157c10 */ /* 0x000fe200097fe4ff */
[----:B------:R0:W-:Y:S04]  /*9ef0*/  STS.U8 [R248+UR14+0x7e00], R22 ;  /* 0x007e0016f8007988 */ /* 0x0001e8000800000e */
[----:B0-----:R0:W2:Y:S02]  /*9f00*/  LDG.E.U8 R248, desc[UR30][R20.64] ;  /* 0x0000001e14f87981 */ /* 0x0010a4000c1e1100 */
[----:B0-----:R-:W0:Y:S01]  /*9f10*/  S2R R21, SR_TID.X ;  /* 0x0000000000157919 */ /* 0x001e220000002100 */
[----:B------:R-:W-:Y:S01]  /*9f20*/  IADD3 R20, P2, PT, R84, UR9, RZ ;  /* 0x0000000954147c10 */ /* 0x000fe2000ff5e0ff */
[----:B------:R-:W1:Y:S01]  /*9f30*/  S2R R22, SR_TID.X ;  /* 0x0000000000167919 */ /* 0x000e620000002100 */
[----:B0-----:R-:W-:-:S04]  /*9f40*/  LOP3.LUT R21, R21, 0x7f, RZ, 0xc0, !PT ;  /* 0x0000007f15157812 */ /* 0x001fc800078ec0ff */
[----:B------:R-:W-:-:S05]  /*9f50*/  LOP3.LUT R21, R21, 0x10, RZ, 0x3c, !PT ;  /* 0x0000001015157812 */ /* 0x000fca00078e3cff */
[----:B------:R0:W-:Y:S02]  /*9f60*/  STS.U8 [R21+UR14+0x6080], R23 ;  /* 0x0060801715007988 */ /* 0x0001e4000800000e */
[----:B0-----:R-:W-:-:S05]  /*9f70*/  IADD3.X R21, PT, PT, R85, UR6, RZ, P2, !PT ;  /* 0x0000000655157c10 */ /* 0x001fca00097fe4ff */
[----:B------:R0:W4:Y:S02]  /*9f80*/  LDG.E.U8 R23, desc[UR30][R20.64] ;  /* 0x0000001e14177981 */ /* 0x000124000c1e1100 */
[----:B0-----:R-:W0:Y:S01]  /*9f90*/  S2R R21, SR_TID.X ;  /* 0x0000000000157919 */ /* 0x001e220000002100 */
[----:B------:R-:W-:Y:S02]  /*9fa0*/  IADD3 R20, P2, PT, R76, UR9, RZ ;  /* 0x000000094c147c10 */ /* 0x000fe4000ff5e0ff */
[----:B-1----:R-:W-:Y:S02]  /*9fb0*/  LOP3.LUT R22, R22, 0x7f, RZ, 0xc0, !PT ;  /* 0x0000007f16167812 */ /* 0x002fe400078ec0ff */
[----:B0-----:R-:W-:-:S04]  /*9fc0*/  LOP3.LUT R21, R21, 0x7f, RZ, 0xc0, !PT ;  /* 0x0000007f15157812 */ /* 0x001fc800078ec0ff */
[----:B------:R-:W-:-:S05]  /*9fd0*/  LOP3.LUT R21, R21, 0x10, RZ, 0x3c, !PT ;  /* 0x0000001015157812 */ /* 0x000fca00078e3cff */
[----:B------:R0:W-:Y:S02]  /*9fe0*/  STS.U8 [R21+UR14+0x6280], R24 ;  /* 0x0062801815007988 */ /* 0x0001e4000800000e */
[----:B0-----:R-:W-:Y:S02]  /*9ff0*/  IADD3.X R21, PT, PT, R77, UR6, RZ, P2, !PT ;  /* 0x000000064d157c10 */ /* 0x001fe400097fe4ff */
[----:B------:R-:W-:-:S03]  /*a000*/  LOP3.LUT R24, R22, 0x10, RZ, 0x3c, !PT ;  /* 0x0000001016187812 */ /* 0x000fc600078e3cff */
[----:B------:R0:W4:Y:S02]  /*a010*/  LDG.E.U8 R22, desc[UR30][R20.64] ;  /* 0x0000001e14167981 */ /* 0x000124000c1e1100 */
[----:B0-----:R-:W-:-:S04]  /*a020*/  IADD3 R20, P2, PT, R68, UR9, RZ ;  /* 0x0000000944147c10 */ /* 0x001fc8000ff5e0ff */
[----:B------:R-:W-:-:S05]  /*a030*/  IADD3.X R21, PT, PT, R69, UR6, RZ, P2, !PT ;  /* 0x0000000645157c10 */ /* 0x000fca00097fe4ff */
[----:B------:R0:W4:Y:S04]  /*a040*/  LDG.E.U8 R20, desc[UR30][R20.64] ;  /* 0x0000001e14147981 */ /* 0x000128000c1e1100 */
[----:B------:R-:W-:Y:S04]  /*a050*/  STS.U8 [R24+UR14+0x6480], R25 ;  /* 0x0064801918007988 */ /* 0x000fe8000800000e */
[----:B------:R1:W-:Y:S02]  /*a060*/  STS.U8 [R24+UR14+0x6680], R26 ;  /* 0x0066801a18007988 */ /* 0x0003e4000800000e */
[----:B-1----:R-:W0:Y:S01]  /*a070*/  S2R R26, SR_TID.X ;  /* 0x00000000001a7919 */ /* 0x002e220000002100 */
[----:B------:R-:W1:Y:S01]  /*a080*/  S2R R25, SR_TID.X ;  /* 0x0000000000197919 */ /* 0x000e620000002100 */
[C---:B0-----:R-:W-:Y:S01]  /*a090*/  IMAD.SHL.U32 R21, R26.reuse, 0x8, RZ ;  /* 0x000000081a157824 */ /* 0x041fe200078e00ff */
[----:B------:R-:W-:-:S04]  /*a0a0*/  LOP3.LUT R24, R26, 0x60, RZ, 0xc0, !PT ;  /* 0x000000601a187812 */ /* 0x000fc800078ec0ff */
[----:B------:R-:W-:-:S05]  /*a0b0*/  LOP3.LUT R21, R21, 0x30, RZ, 0xc0, !PT ;  /* 0x0000003015157812 */ /* 0x000fca00078ec0ff */
[----:B------:R-:W-:Y:S01]  /*a0c0*/  IMAD R21, R24, 0x20, R21 ;  /* 0x0000002018157824 */ /* 0x000fe200078e0215 */
[----:B------:R-:W-:Y:S02]  /*a0d0*/  LOP3.LUT R24, R26, 0x10, RZ, 0xc0, !PT ;  /* 0x000000101a187812 */ /* 0x000fe400078ec0ff */
[----:B-1----:R-:W-:-:S03]  /*a0e0*/  LOP3.LUT R25, R25, 0x7f, RZ, 0xc0, !PT ;  /* 0x0000007f19197812 */ /* 0x002fc600078ec0ff */
[----:B------:R-:W-:-:S05]  /*a0f0*/  IMAD.SHL.U32 R24, R24, 0x2, RZ ;  /* 0x0000000218187824 */ /* 0x000fca00078e00ff */
[----:B------:R-:W-:Y:S02]  /*a100*/  LOP3.LUT R21, R21, R24, RZ, 0x3c, !PT ;  /* 0x0000001815157212 */ /* 0x000fe400078e3cff */
[----:B------:R-:W-:-:S05]  /*a110*/  LOP3.LUT R24, R25, 0x10, RZ, 0x3c, !PT ;  /* 0x0000001019187812 */ /* 0x000fca00078e3cff */
[----:B------:R-:W-:Y:S04]  /*a120*/  STS.U8 [R24+UR14+0x6880], R27 ;  /* 0x0068801b18007988 */ /* 0x000fe8000800000e */
[----:B------:R-:W-:Y:S04]  /*a130*/  STS.U8 [R24+UR14+0x6a80], R28 ;  /* 0x006a801c18007988 */ /* 0x000fe8000800000e */
[----:B------:R-:W-:Y:S04]  /*a140*/  STS.U8 [R24+UR14+0x6c80], R29 ;  /* 0x006c801d18007988 */ /* 0x000fe8000800000e */
        /* <DEDUP_REMOVED lines=15> */
[----:B------:R-:W-:Y:S01]  /*a240*/  STS.U8 [R25+UR14+0x6900], R51 ;  /* 0x0069003319007988 */ /* 0x000fe2000800000e */
[----:B------:R-:W-:-:S03]  /*a250*/  IMAD R21, R24, 0x40, R21 ;  /* 0x0000004018157824 */ /* 0x000fc600078e0215 */
[----:B------:R-:W-:Y:S01]  /*a260*/  STS.U8 [R25+UR14+0x6b00], R53 ;  /* 0x006b003519007988 */ /* 0x000fe2000800000e */
[----:B------:R-:W-:-:S03]  /*a270*/  F2FP.SATFINITE.E4M3.F32.PACK_AB_MERGE_C R184, R4, R184, R17 ;  /* 0x000000b804b8723e */ /* 0x000fc60004807011 */
[----:B------:R-:W-:Y:S01]  /*a280*/  STS.U8 [R25+UR14+0x6d00], R54 ;  /* 0x006d003619007988 */ /* 0x000fe2000800000e */
[----:B------:R-:W-:-:S03]  /*a290*/  FADD R4, -R0, R36 ;  /* 0x0000002400047221 */ /* 0x000fc60000000100 */
[----:B------:R-:W-:Y:S04]  /*a2a0*/  STS.U8 [R25+UR14+0x6f00], R57 ;  /* 0x006f003919007988 */ /* 0x000fe8000800000e */
[----:B------:R-:W-:Y:S01]  /*a2b0*/  STS.U8 [R25+UR14+0x7100], R58 ;  /* 0x0071003a19007988 */ /* 0x000fe2000800000e */
[----:B------:R-:W-:-:S03]  /*a2c0*/  F2FP.SATFINITE.E4M3.F32.PACK_AB_MERGE_C R185, R5, R185, R18 ;  /* 0x000000b905b9723e */ /* 0x000fc60004807012 */
[----:B------:R-:W-:Y:S01]  /*a2d0*/  STS.U8 [R25+UR14+0x7300], R61 ;  /* 0x0073003d19007988 */ /* 0x000fe2000800000e */
[----:B------:R-:W-:-:S03]  /*a2e0*/  F2FP.SATFINITE.E4M3.F32.PACK_AB_MERGE_C R186, R6, R186, R16 ;  /* 0x000000ba06ba723e */ /* 0x000fc60004807010 */
[----:B------:R-:W-:Y:S01]  /*a2f0*/  STS.U8 [R25+UR14+0x7500], R62 ;  /* 0x0075003e19007988 */ /* 0x000fe2000800000e */
[----:B------:R-:W-:Y:S01]  /*a300*/  F2FP.SATFINITE.E4M3.F32.PACK_AB_MERGE_C R187, R7, R187, R15 ;  /* 0x000000bb07bb723e */ /* 0x000fe2000480700f */
[----:B------:R-:W-:Y:S02]  /*a310*/  FMUL R4, R4, 1.4426950216293334961 ;  /* 0x3fb8aa3b04047820 */ /* 0x000fe40000400000 */
[----:B------:R-:W-:Y:S01]  /*a320*/  STS.U8 [R25+UR14+0x7700], R64 ;  /* 0x0077004019007988 */ /* 0x000fe2000800000e */
[----:B------:R-:W-:Y:S02]  /*a330*/  F2FP.SATFINITE.E4M3.F32.PACK_AB_MERGE_C R189, R9, R189, R14 ;  /* 0x000000bd09bd723e */ /* 0x000fe4000480700e */
[----:B------:R-:W-:Y:S01]  /*a340*/  F2FP.SATFINITE.E4M3.F32.PACK_AB_MERGE_C R188, R8, R188, R13 ;  /* 0x000000bc08bc723e */ /* 0x000fe2000480700d */
[----:B------:R-:W-:Y:S01]  /*a350*/  STS.U8 [R25+UR14+0x7900], R66 ;  /* 0x0079004219007988 */ /* 0x000fe2000800000e */
[----:B------:R-:W-:Y:S02]  /*a360*/  F2FP.SATFINITE.E4M3.F32.PACK_AB_MERGE_C R190, R10, R190, R12 ;  /* 0x000000be0abe723e */ /* 0x000fe4000480700c */
[----:B------:R-:W-:Y:S01]  /*a370*/  F2FP.SATFINITE.E4M3.F32.PACK_AB_MERGE_C R191, R11, R191, R67 ;  /* 0x000000bf0bbf723e */ /* 0x000fe20004807043 */
[----:B---3--:R-:W-:Y:S01]  /*a380*/  STS.U8 [R25+UR14+0x7b00], R65 ;  /* 0x007b004119007988 */ /* 0x008fe2000800000e */
[----:B------:R-:W-:-:S03]  /*a390*/  LOP3.LUT R5, R21, 0x10, RZ, 0x3c, !PT ;  /* 0x0000001015057812 */ /* 0x000fc600078e3cff */
[----:B-----5:R-:W-:Y:S04]  /*a3a0*/  STS.U8 [R25+UR14+0x7d00], R63 ;  /* 0x007d003f19007988 */ /* 0x020fe8000800000e */
[----:B--2---:R-:W-:Y:S04]  /*a3b0*/  STS.U8 [R25+UR14+0x7f00], R60 ;  /* 0x007f003c19007988 */ /* 0x004fe8000800000e */
        /* <DEDUP_REMOVED lines=16> */
[----:B------:R0:W-:Y:S04]  /*a4c0*/  STS.128 [R21+UR14+0x8000], R184 ;  /* 0x008000b815007988 */ /* 0x0001e80008000c0e */
[----:B------:R1:W-:Y:S01]  /*a4d0*/  STS.128 [R5+UR14+0x8000], R188 ;  /* 0x008000bc05007988 */ /* 0x0003e20008000c0e */
[----:B0-----:R1:W0:Y:S02]  /*a4e0*/  MUFU.EX2 R184, R4 ;  /* 0x0000000400b87308 */ /* 0x0012240000000800 */
[----:B-1----:R-:W-:Y:S01]  /*a4f0*/  LDTM.16dp32bit_t0_t15.x64 R4, tmem[UR15] ;  /* 0x0000000f000479ee */ /* 0x002fe20008b00000 */
[----:B------:R-:W0:Y:S01]  /*a500*/  LDTM.16dp32bit_t16_t31.x64 R4, tmem[UR15+0x40] ;  /* 0x0000400f000479ee */ /* 0x000e220008b20000 */
[----:B------:R-:W-:Y:S01]  /*a510*/  NOP ;  /* 0x0000000000007918 */ /* 0x000fe20000000000 */
[C---:B0-----:R-:W-:Y:S01]  /*a520*/  FMUL R4, R184.reuse, R4 ;  /* 0x00000004b8047220 */ /* 0x041fe20000400000 */
        /* <DEDUP_REMOVED lines=64> */
[----:B------:R0:W-:Y:S01]  /*a930*/  STTM.16dp32bit_t16_t31.x64 tmem[UR15+0x40], R4 ;  /* 0x00004004000079ed */ /* 0x0001e20008b2000f */
[----:B------:R-:W1:Y:S02]  /*a940*/  FENCE.VIEW.ASYNC.T ;  /* 0x00000000000073c6 */ /* 0x000e640000000200 */
[----:B-1----:R-:W-:Y:S06]  /*a950*/  BAR.SYNC.DEFER_BLOCKING 0x0 ;  /* 0x0000000000007b1d */ /* 0x002fec0000010000 */
[----:B------:R1:W-:Y:S06]  /*a960*/  MEMBAR.ALL.CTA ;  /* 0x0000000000007992 */ /* 0x0003ec0000008000 */
[----:B-1----:R-:W1:Y:S01]  /*a970*/  FENCE.VIEW.ASYNC.S ;  /* 0x00000000000073c6 */ /* 0x002e620000000000 */
[----:B------:R-:W-:Y:S01]  /*a980*/  ULEA UR17, UR36, UR14, 0x3 ;  /* 0x0000000e24117291 */ /* 0x000fe2000f8e18ff */
[----:B------:R-:W-:Y:S01]  /*a990*/  FADD R249, R157, R249 ;  /* 0x000000f99df97221 */ /* 0x000fe20000000000 */
[----:B------:R-:W-:-:S02]  /*a9a0*/  UMOV UR6, UR7 ;  /* 0x0000000700067c82 */ /* 0x000fc40008000000 */
[----:B------:R-:W-:Y:S01]  /*a9b0*/  UIADD3 UR17, UPT, UPT, UR17, 0x9000, URZ ;  /* 0x0000900011117890 */ /* 0x000fe2000fffe0ff */
[----:B-1----:R-:W-:Y:S06]  /*a9c0*/  BAR.SYNC.DEFER_BLOCKING 0x0 ;  /* 0x0000000000007b1d */ /* 0x002fec0000010000 */
[----:B------:R-:W-:Y:S05]  /*a9d0*/  BRA.U UP1, `(.L_x_15) ;  /* 0x0000000101387547 */ /* 0x000fea000b800000 */
[----:B------:R-:W-:Y:S01]  /*a9e0*/  UMOV UR29, 0x80004020 ;  /* 0x80004020001d7882 */ /* 0x000fe20000000000 */
[----:B------:R-:W-:Y:S01]  /*a9f0*/  UMOV UR32, UR4 ;  /* 0x0000000400207c82 */ /* 0x000fe20008000000 */
[----:B------:R-:W-:Y:S01]  /*aa00*/  UMOV UR33, 0x80004020 ;  /* 0x8000402000217882 */ /* 0x000fe20000000000 */
[----:B------:R-:W-:Y:S01]  /*aa10*/  UMOV UR34, 0x0 ;  /* 0x0000000000227882 */ /* 0x000fe20000000000 */
[----:B------:R-:W-:Y:S01]  /*aa20*/  UMOV UR35, 0x4200010 ;  /* 0x0420001000237882 */ /* 0x000fe20000000000 */
[----:B------:R-:W-:Y:S01]  /*aa30*/  UMOV UR10, UR17 ;  /* 0x00000011000a7c82 */ /* 0x000fe20008000000 */
[----:B------:R-:W-:Y:S01]  /*aa40*/  UMOV UR11, URZ ;  /* 0x000000ff000b7c82 */ /* 0x000fe20008000000 */
[----:B------:R-:W-:Y:S01]  /*aa50*/  UMOV UR50, 0x0 ;  /* 0x0000000000327882 */ /* 0x000fe20000000000 */
[----:B------:R-:W-:Y:S01]  /*aa60*/  UMOV UR51, 0x4200010 ;  /* 0x0420001000337882 */ /* 0x000fe20000000000 */
[----:B------:R1:W-:Y:S01]  /*aa70*/  UTCQMMA gdesc[UR28], gdesc[UR32], tmem[UR12], tmem[UR34], idesc[UR35], UPT ;  /* 0x00ff22201c0075ea */ /* 0x0003e2000b80030c */
[----:B------:R-:W-:Y:S01]  /*aa80*/  UMOV UR7, UR10 ;  /* 0x0000000a00077c82 */ /* 0x000fe20008000000 */
[----:B------:R1:W-:Y:S01]  /*aa90*/  UTCQMMA gdesc[UR38], gdesc[UR22], tmem[UR12], tmem[UR50], idesc[UR51], UPT ;  /* 0x00ff3216260075ea */ /* 0x0003e2000b80030c */
[----:B------:R1:W-:Y:S01]  /*aaa0*/  UTCBAR [UR7], URZ ;  /* 0x000000ff070073e9 */ /* 0x0003e200080000ff */
[----:B------:R-:W-:-:S02]  /*aab0*/  NOP ;  /* 0x0000000000007918 */ /* 0x000fc40000000000 */
.L_x_15:
[----:B0-----:R-:W2:Y:S01]  /*aac0*/  LDL.LU R4, [R1+0x118] ;  /* 0x0001180001047983 */ /* 0x001ea20000300800 */
[----:B------:R-:W-:Y:S01]  /*aad0*/  UIADD3 UR36, UPT, UPT, UR36, 0x1, URZ ;  /* 0x0000000124247890 */ /* 0x000fe2000fffe0ff */
[----:B------:R-:W-:Y:S01]  /*aae0*/  IMAD.U32 R37, RZ, RZ, UR6 ;  /* 0x00000006ff257e24 */ /* 0x000fe2000f8e00ff */
[----:B------:R-:W-:Y:S01]  /*aaf0*/  UIADD3 UR11, UPT, UPT, UR37, -0x40, URZ ;  /* 0xffffffc0250b7890 */ /* 0x000fe2000fffe0ff */
[----:B------:R-:W-:Y:S01]  /*ab00*/  IMAD.MOV.U32 R36, RZ, RZ, R0 ;  /* 0x000000ffff247224 */ /* 0x000fe200078e0000 */
[----:B------:R-:W-:Y:S02]  /*ab10*/  UISETP.GT.AND UP2, UPT, UR36, 0x1, UPT ;  /* 0x000000012400788c */ /* 0x000fe4000bf44270 */
[----:B------:R-:W-:Y:S02]  /*ab20*/  UIADD3 UR8, UPT, UPT, UR8, 0x40, URZ ;  /* 0x0000004008087890 */ /* 0x000fe4000fffe0ff */
[----:B-1----:R-:W-:Y:S02]  /*ab30*/  USEL UR7, URZ, 0x1, !UP2 ;  /* 0x00000001ff077887 */ /* 0x002fe4000d000000 */
[----:B------:R-:W-:-:S02]  /*ab40*/  USEL UR36, UR36, URZ, !UP2 ;  /* 0x000000ff24247287 */ /* 0x000fc4000d000000 */
[----:B------:R-:W-:Y:S02]  /*ab50*/  UISETP.GE.AND UP2, UPT, UR8, UR11, UPT ;  /* 0x0000000b0800728c */ /* 0x000fe4000bf46270 */
[----:B------:R-:W-:Y:S02]  /*ab60*/  USHF.L.U32 UR10, UR49, 0x6, URZ ;  /* 0x00000006310a7899 */ /* 0x000fe400080006ff */
[----:B------:R-:W-:Y:S02]  /*ab70*/  ULOP3.LUT UR7, UR6, UR7, URZ, 0x3c, !UPT ;  /* 0x0000000706077292 */ /* 0x000fe4000f8e3cff */
[----:B------:R-:W-:Y:S01]  /*ab80*/  UIADD3 UR9, UPT, UPT, UR10, UR9, URZ ;  /* 0x000000090a097290 */ /* 0x000fe2000fffe0ff */
[----:B--2---:R-:W-:-:S05]  /*ab90*/  FFMA R4, R184, R4, R249 ;  /* 0x00000004b8047223 */ /* 0x004fca00000000f9 */
[----:B------:R0:W-:Y:S02]  /*aba0*/  STL [R1+0x118], R4 ;  /* 0x0001180401007387 */ /* 0x0001e40000100800 */
[----:B0-----:R-:W0:Y:S02]  /*abb0*/  LDC R4, c[0x0][0x3c4] ;  /* 0x0000f100ff047b82 */ /* 0x001e240000000800 */
[----:B0-----:R-:W-:-:S04]  /*abc0*/  IMAD.SHL.U32 R4, R4, 0x40, RZ ;  /* 0x0000004004047824 */ /* 0x001fc800078e00ff */
[----:B------:R-:W-:Y:S01]  /*abd0*/  IMAD.IADD R156, R4, 0x1, R156 ;  /* 0x00000001049c7824 */ /* 0x000fe200078e029c */
[----:B------:R-:W-:Y:S06]  /*abe0*/  BRA.U !UP2, `(.L_x_16) ;  /* 0xffffffc50a147547 */ /* 0x000fec000b83ffff */
.L_x_11:
[----:B------:R-:W2:Y:S01]  /*abf0*/  LDL.LU R5, [R1+0x118] ;  /* 0x0001180001057983 */ /* 0x000ea20000300800 */
[----:B------:R-:W1:Y:S01]  /*ac00*/  LDCU UR4, c[0x0][0x3f0] ;  /* 0x00007e00ff0477ac */ /* 0x000e620008000800 */
[----:B0-----:R-:W0:Y:S01]  /*ac10*/  S2R R4, SR_TID.X ;  /* 0x0000000000047919 */ /* 0x001e220000002100 */
[----:B-1----:R-:W-:Y:S01]  /*ac20*/  UISETP.GE.AND UP0, UPT, UR4, 0x1, UPT ;  /* 0x000000010400788c */ /* 0x002fe2000bf06270 */
[C---:B0----5:R-:W-:Y:S02]  /*ac30*/  LOP3.LUT R2, R4.reuse, 0x10, RZ, 0xc0, !PT ;  /* 0x0000001004027812 */ /* 0x061fe400078ec0ff */
[----:B------:R-:W-:Y:S02]  /*ac40*/  LOP3.LUT R71, R4, 0xf, RZ, 0xc0, !PT ;  /* 0x0000000f04477812 */ /* 0x000fe400078ec0ff */
[----:B------:R-:W-:Y:S02]  /*ac50*/  SHF.R.U32.HI R3, RZ, 0x2, R4 ;  /* 0x00000002ff037819 */ /* 0x000fe40000011604 */
[----:B------:R-:W-:Y:S01]  /*ac60*/  LEA R2, R2, UR14, 0x7 ;  /* 0x0000000e02027c11 */ /* 0x000fe2000f8e38ff */
[----:B--2---:R-:W-:-:S04]  /*ac70*/  IMAD.MOV.U32 R76, RZ, RZ, R5 ;  /* 0x000000ffff4c7224 */ /* 0x004fc800078e0005 */
[----:B------:R-:W-:Y:S01]  /*ac80*/  FMUL R69, R76, 8388608 ;  /* 0x4b0000004c457820 */ /* 0x000fe20000400000 */
[----:B------:R-:W-:Y:S06]  /*ac90*/  BRA.U !UP0, `(.L_x_17) ;  /* 0x0000000108107547 */ /* 0x000fec000b800000 */
[----:B------:R-:W-:-:S06]  /*aca0*/  USHF.L.U32 UR6, UR6, 0x1f, URZ ;  /* 0x0000001f06067899 */ /* 0x000fcc00080006ff */
[----:B------:R-:W-:-:S04]  /*acb0*/  IMAD.U32 R4, RZ, RZ, UR6 ;  /* 0x00000006ff047e24 */ /* 0x000fc8000f8e00ff */
[----:B------:R-:W0:Y:S02]  /*acc0*/  SYNCS.PHASECHK.TRANS64.TRYWAIT P2, [UR17], R4 ;  /* 0x00000004ff0075a7 */ /* 0x000e240008041111 */
[----:B0-----:R-:W-:Y:S05]  /*acd0*/  @!P2 BRA `(.L_x_18) ;  /* 0x000000340034a947 */ /* 0x001fea0003800000 */
.L_x_17:
[----:B------:R-:W0:Y:S01]  /*ace0*/  S2R R77, SR_TID.X ;  /* 0x00000000004d7919 */ /* 0x000e220000002100 */
[C---:B------:R-:W-:Y:S01]  /*acf0*/  FSETP.GEU.AND P3, PT, R76.reuse, 1.175494350822287508e-38, PT ;  /* 0x008000004c00780b */ /* 0x040fe20003f6e000 */
[----:B------:R-:W-:Y:S01]  /*ad00*/  IMAD R68, R71, 0x10, R2 ;  /* 0x0000001047447824 */ /* 0x000fe200078e0202 */
[C---:B------:R-:W-:Y:S01]  /*ad10*/  FSETP.GT.AND P2, PT, |R76|.reuse, 8.50705917302346158658e+37, PT ;  /* 0x7e8000004c00780b */ /* 0x040fe20003f44200 */
[----:B------:R-:W-:Y:S01]  /*ad20*/  BAR.SYNC.DEFER_BLOCKING 0x0 ;  /* 0x0000000000007b1d */ /* 0x000fe20000010000 */
[----:B------:R-:W-:Y:S02]  /*ad30*/  LOP3.LUT R2, R3, 0x18, RZ, 0xc0, !PT ;  /* 0x0000001803027812 */ /* 0x000fe400078ec0ff */
[----:B------:R-:W-:Y:S02]  /*ad40*/  FSEL R69, R69, R76, !P3 ;  /* 0x0000004c45457208 */ /* 0x000fe40005800000 */
[C---:B------:R-:W-:Y:S01]  /*ad50*/  FSETP.GEU.AND P4, PT, |R76|.reuse, 1.175494350822287508e-38, PT ;  /* 0x008000004c00780b */ /* 0x040fe20003f8e200 */
[----:B------:R-:W1:Y:S02]  /*ad60*/  LDCU.64 UR4, c[0x0][0x3e0] ;  /* 0x00007c00ff0477ac */ /* 0x000e640008000a00 */
[----:B------:R-:W-:Y:S01]  /*ad70*/  VIADD R3, R69, 0xc0cafb0d ;  /* 0xc0cafb0d45037836 */ /* 0x000fe20000000000 */
[----:B------:R-:W2:Y:S03]  /*ad80*/  S2R R124, SR_CTAID.X ;  /* 0x00000000007c7919 */ /* 0x000ea60000002500 */
[----:B------:R-:W-:Y:S01]  /*ad90*/  @P2 FMUL R76, R76, 0.25 ;  /* 0x3e8000004c4c2820 */ /* 0x000fe20000400000 */
[----:B------:R-:W-:-:S05]  /*ada0*/  LOP3.LUT R72, R3, 0xff800000, RZ, 0xc0, !PT ;  /* 0xff80000003487812 */ /* 0x000fca00078ec0ff */
[----:B------:R-:W-:Y:S01]  /*adb0*/  @!P4 FMUL R76, R76, 16777216 ;  /* 0x4b8000004c4cc820 */ /* 0x000fe20000400000 */
[----:B------:R-:W3:Y:S02]  /*adc0*/  @!P1 SYNCS.CCTL.IV [UR14+0x9000] ;  /* 0x00900000ff0099b1 */ /* 0x000ee4000800000e */
[----:B---3--:R-:W-:Y:S01]  /*add0*/  BAR.SYNC.DEFER_BLOCKING 0x0 ;  /* 0x0000000000007b1d */ /* 0x008fe20000010000 */
[----:B-1----:R-:W-:Y:S01]  /*ade0*/  UIMAD UR4, UR13, UR4, URZ ;  /* 0x000000040d0472a4 */ /* 0x002fe2000f8e02ff */
[----:B0-----:R-:W-:Y:S01]  /*adf0*/  LOP3.LUT R2, R2, 0x1f, R77, 0xf8, !PT ;  /* 0x0000001f02027812 */ /* 0x001fe200078ef84d */
[C---:B------:R-:W-:Y:S01]  /*ae00*/  IMAD.SHL.U32 R70, R77.reuse, 0x10, RZ ;  /* 0x000000104d467824 */ /* 0x040fe200078e00ff */
[C---:B------:R-:W-:Y:S02]  /*ae10*/  LOP3.LUT R75, R77.reuse, 0x60, RZ, 0xc0, !PT ;  /* 0x000000604d4b7812 */ /* 0x040fe400078ec0ff */
[----:B------:R-:W-:Y:S01]  /*ae20*/  LOP3.LUT R126, R77, 0x3f, RZ, 0xc0, !PT ;  /* 0x0000003f4d7e7812 */ /* 0x000fe200078ec0ff */
[----:B------:R-:W-:Y:S01]  /*ae30*/  LDTM.16dp32bit_t0_t15.x64 R4, tmem[UR15] ;  /* 0x0000000f000479ee */ /* 0x000fe20008b00000 */
[----:B------:R-:W0:Y:S01]  /*ae40*/  LDTM.16dp32bit_t16_t31.x64 R4, tmem[UR15+0x40] ;  /* 0x0000400f000479ee */ /* 0x000e220008b20000 */
[----:B------:R-:W-:Y:S01]  /*ae50*/  IMAD.SHL.U32 R71, R2, 0x8, RZ ;  /* 0x0000000802477824 */ /* 0x000fe200078e00ff */
[----:B------:R-:W-:Y:S01]  /*ae60*/  LOP3.LUT R73, R70, 0x30, RZ, 0xc0, !PT ;  /* 0x0000003046497812 */ /* 0x000fe200078ec0ff */
[----:B------:R-:W-:Y:S01]  /*ae70*/  IMAD R68, R75, 0x8, R68 ;  /* 0x000000084b447824 */ /* 0x000fe200078e0244 */
[----:B------:R-:W-:Y:S01]  /*ae80*/  FSEL R70, RZ, -23, P3 ;  /* 0xc1b80000ff467808 */ /* 0x000fe20001800000 */
[----:B------:R-:W-:Y:S01]  /*ae90*/  IMAD.SHL.U32 R2, R2, 0x10, RZ ;  /* 0x0000001002027824 */ /* 0x000fe200078e00ff */
[----:B------:R-:W-:-:S02]  /*aea0*/  LOP3.LUT R74, R71, 0xc0, RZ, 0xc0, !PT ;  /* 0x000000c0474a7812 */ /* 0x000fc400078ec0ff */
[----:B------:R-:W-:Y:S01]  /*aeb0*/  I2FP.F32.S32 R71, R72 ;  /* 0x0000004800477245 */ /* 0x000fe20000201400 */
[----:B------:R-:W-:Y:S01]  /*aec0*/  IMAD.IADD R72, R69, 0x1, -R72 ;  /* 0x0000000145487824 */ /* 0x000fe200078e0a48 */
[----:B------:R-:W-:Y:S01]  /*aed0*/  IADD3 R3, PT, PT, R74, UR14, R73 ;  /* 0x0000000e4a037c10 */ /* 0x000fe2000fffe049 */
[----:B--2---:R-:W-:Y:S02]  /*aee0*/  IMAD R124, R124, 0x40, R126 ;  /* 0x000000407c7c7824 */ /* 0x004fe400078e027e */
[----:B------:R-:W-:Y:S01]  /*aef0*/  FFMA.FTZ R70, R71, 1.1920928955078125e-07, R70 ;  /* 0x3400000047467823 */ /* 0x000fe20000010046 */
[----:B------:R-:W-:Y:S01]  /*af00*/  FADD R72, R72, -1 ;  /* 0xbf80000048487421 */ /* 0x000fe20000000000 */
[----:B------:R-:W1:Y:S01]  /*af10*/  MUFU.RCP R71, R76 ;  /* 0x0000004c00477308 */ /* 0x000e620000001000 */
[----:B------:R-:W2:Y:S01]  /*af20*/  @!P1 SYNCS.CCTL.IV [UR14+0x9008] ;  /* 0x00900800ff0099b1 */ /* 0x000ea2000800000e */
[----:B------:R-:W-:Y:S01]  /*af30*/  NOP ;  /* 0x0000000000007918 */ /* 0x000fe20000000000 */
[----:B------:R-:W-:Y:S01]  /*af40*/  FSETP.NEU.AND P1, PT, R69, RZ, PT ;  /* 0x000000ff4500720b */ /* 0x000fe20003f2d000 */
[----:B0-----:R-:W-:Y:S01]  /*af50*/  @P2 FMUL R4, R4, 0.25 ;  /* 0x3e80000004042820 */ /* 0x001fe20000400000 */
[----:B------:R-:W-:Y:S01]  /*af60*/  @P2 FMUL R5, R5, 0.25 ;  /* 0x3e80000005052820 */ /* 0x000fe20000400000 */
        /* <DEDUP_REMOVED lines=18> */
[----:B------:R-:W-:Y:S01]  /*b090*/  @!P4 FMUL R4, R4, 16777216 ;  /* 0x4b8000000404c820 */ /* 0x000fe20000400000 */
[----:B------:R-:W-:Y:S01]  /*b0a0*/  @!P4 FMUL R5, R5, 16777216 ;  /* 0x4b8000000505c820 */ /* 0x000fe20000400000 */
[----:B------:R-:W-:Y:S01]  /*b0b0*/  @!P4 FMUL R6, R6, 16777216 ;  /* 0x4b8000000606c820 */ /* 0x000fe20000400000 */
[----:B------:R-:W-:Y:S01]  /*b0c0*/  @!P4 FMUL R7, R7, 16777216 ;  /* 0x4b8000000707c820 */ /* 0x000fe20000400000 */
[----:B------:R-:W-:Y:S01]  /*b0d0*/  @!P4 FMUL R8, R8, 16777216 ;  /* 0x4b8000000808c820 */ /* 0x000fe20000400000 */
[----:B------:R-:W-:Y:S01]  /*b0e0*/  @!P4 FMUL R9, R9, 16777216 ;  /* 0x4b8000000909c820 */ /* 0x000fe20000400000 */
        /* <DEDUP_REMOVED lines=30> */
[C---:B-1----:R-:W-:Y:S01]  /*b2d0*/  FMUL R4, R71.reuse, R4 ;  /* 0x0000000447047220 */ /* 0x042fe20000400000 */
[C---:B------:R-:W-:Y:S01]  /*b2e0*/  FMUL R5, R71.reuse, R5 ;  /* 0x0000000547057220 */ /* 0x040fe20000400000 */
[C---:B------:R-:W-:Y:S01]  /*b2f0*/  FMUL R6, R71.reuse, R6 ;  /* 0x0000000647067220 */ /* 0x040fe20000400000 */
[C---:B------:R-:W-:Y:S01]  /*b300*/  FMUL R7, R71.reuse, R7 ;  /* 0x0000000747077220 */ /* 0x040fe20000400000 */
[C---:B------:R-:W-:Y:S01]  /*b310*/  FMUL R8, R71.reuse, R8 ;  /* 0x0000000847087220 */ /* 0x040fe20000400000 */
[----:B------:R-:W-:Y:S01]  /*b320*/  FMUL R9, R71, R9 ;  /* 0x0000000947097220 */ /* 0x000fe20000400000 */
[----:B------:R-:W-:Y:S01]  /*b330*/  @!P4 FMUL R36, R36, 16777216 ;  /* 0x4b8000002424c820 */ /* 0x000fe20000400000 */
[----:B------:R-:W-:Y:S01]  /*b340*/  @!P4 FMUL R37, R37, 16777216 ;  /* 0x4b8000002525c820 */ /* 0x000fe20000400000 */
[----:B------:R-:W-:Y:S01]  /*b350*/  @!P4 FMUL R38, R38, 16777216 ;  /* 0x4b8000002626c820 */ /* 0x000fe20000400000 */
[----:B------:R-:W-:Y:S01]  /*b360*/  @!P4 FMUL R39, R39, 16777216 ;  /* 0x4b8000002727c820 */ /* 0x000fe20000400000 */
[----:B------:R-:W-:Y:S01]  /*b370*/  @!P4 FMUL R40, R40, 16777216 ;  /* 0x4b8000002828c820 */ /* 0x000fe20000400000 */
[----:B------:R-:W-:Y:S01]  /*b380*/  @!P4 FMUL R41, R41, 16777216 ;  /* 0x4b8000002929c820 */ /* 0x000fe20000400000 */
[C---:B------:R-:W-:Y:S01]  /*b390*/  FMUL R12, R71.reuse, R12 ;  /* 0x0000000c470c7220 */ /* 0x040fe20000400000 */
[C---:B------:R-:W-:Y:S01]  /*b3a0*/  FMUL R13, R71.reuse, R13 ;  /* 0x0000000d470d7220 */ /* 0x040fe20000400000 */
[C---:B------:R-:W-:Y:S01]  /*b3b0*/  FMUL R14, R71.reuse, R14 ;  /* 0x0000000e470e7220 */ /* 0x040fe20000400000 */
[C---:B------:R-:W-:Y:S01]  /*b3c0*/  FMUL R15, R71.reuse, R15 ;  /* 0x0000000f470f7220 */ /* 0x040fe20000400000 */
[C---:B------:R-:W-:Y:S01]  /*b3d0*/  FMUL R16, R71.reuse, R16 ;  /* 0x0000001047107220 */ /* 0x040fe20000400000 */
[----:B------:R-:W-:Y:S01]  /*b3e0*/  FMUL R17, R71, R17 ;  /* 0x0000001147117220 */ /* 0x000fe20000400000 */
        /* <DEDUP_REMOVED lines=22> */
[C---:B------:R-:W-:Y:S01]  /*b550*/  FMUL R22, R71.reuse, R22 ;  /* 0x0000001647167220 */ /* 0x040fe20000400000 */
[C---:B------:R-:W-:Y:S01]  /*b560*/  FMUL R23, R71.reuse, R23 ;  /* 0x0000001747177220 */ /* 0x040fe20000400000 */
[C---:B------:R-:W-:Y:S01]  /*b570*/  FMUL R24, R71.reuse, R24 ;  /* 0x0000001847187220 */ /* 0x040fe20000400000 */
[----:B------:R-:W-:Y:S01]  /*b580*/  FMUL R25, R71, R25 ;  /* 0x0000001947197220 */ /* 0x000fe20000400000 */
[----:B------:R-:W-:Y:S01]  /*b590*/  @P2 FMUL R50, R50, 0.25 ;  /* 0x3e80000032322820 */ /* 0x000fe20000400000 */
[----:B------:R-:W-:Y:S01]  /*b5a0*/  @P2 FMUL R51, R51, 0.25 ;  /* 0x3e80000033332820 */ /* 0x000fe20000400000 */
[C---:B------:R-:W-:Y:S01]  /*b5b0*/  FMUL R36, R71.reuse, R36 ;  /* 0x0000002447247220 */ /* 0x040fe20000400000 */
[C---:B------:R-:W-:Y:S01]  /*b5c0*/  FMUL R37, R71.reuse, R37 ;  /* 0x0000002547257220 */ /* 0x040fe20000400000 */
[C---:B------:R-:W-:Y:S01]  /*b5d0*/  FMUL R38, R71.reuse, R38 ;  /* 0x0000002647267220 */ /* 0x040fe20000400000 */
[C---:B------:R-:W-:Y:S01]  /*b5e0*/  FMUL R39, R71.reuse, R39 ;  /* 0x0000002747277220 */ /* 0x040fe20000400000 */
[C---:B------:R-:W-:Y:S01]  /*b5f0*/  FMUL R40, R71.reuse, R40 ;  /* 0x0000002847287220 */ /* 0x040fe20000400000 */
[----:B------:R-:W-:Y:S01]  /*b600*/  FMUL R41, R71, R41 ;  /* 0x0000002947297220 */ /* 0x000fe20000400000 */
[----:B------:R-:W-:Y:S01]  /*b610*/  F2FP.SATFINITE.E4M3.F32.PACK_AB_MERGE_C R4, R5, R4, RZ ;  /* 0x000000040504723e */ /* 0x000fe200048070ff */
[----:B------:R-:W-:Y:S01]  /*b620*/  @P2 FMUL R28, R28, 0.25 ;  /* 0x3e8000001c1c2820 */ /* 0x000fe20000400000 */
[----:B------:R-:W-:Y:S01]  /*b630*/  F2FP.SATFINITE.E4M3.F32.PACK_AB_MERGE_C R6, R7, R6, RZ ;  /* 0x000000060706723e */ /* 0x000fe200048070ff */
[----:B------:R-:W-:Y:S01]  /*b640*/  @P2 FMUL R29, R29, 0.25 ;  /* 0x3e8000001d1d2820 */ /* 0x000fe20000400000 */
[----:B------:R-:W-:Y:S01]  /*b650*/  F2FP.SATFINITE.E4M3.F32.PACK_AB_MERGE_C R8, R9, R8, RZ ;  /* 0x000000080908723e */ /* 0x000fe200048070ff */
        /* <DEDUP_REMOVED lines=27> */
[C---:B------:R-:W-:Y:S01]  /*b810*/  FMUL R26, R71.reuse, R26 ;  /* 0x0000001a471a7220 */ /* 0x040fe20000400000 */
[C---:B------:R-:W-:Y:S01]  /*b820*/  FMUL R27, R71.reuse, R27 ;  /* 0x0000001b471b7220 */ /* 0x040fe20000400000 */
[C---:B------:R-:W-:Y:S01]  /*b830*/  FMUL R42, R71.reuse, R42 ;  /* 0x0000002a472a7220 */ /* 0x040fe20000400000 */
[----:B------:R-:W-:Y:S01]  /*b840*/  FMUL R43, R71, R43 ;  /* 0x0000002b472b7220 */ /* 0x000fe20000400000 */
[----:B------:R-:W-:Y:S01]  /*b850*/  F2FP.SATFINITE.E4M3.F32.PACK_AB_MERGE_C R18, R19, R18, RZ ;  /* 0x000000121312723e */ /* 0x000fe200048070ff */
[----:B------:R-:W-:Y:S01]  /*b860*/  @!P4 FMUL R50, R50, 16777216 ;  /* 0x4b8000003232c820 */ /* 0x000fe20000400000 */
[----:B------:R-:W-:Y:S01]  /*b870*/  F2FP.SATFINITE.E4M3.F32.PACK_AB_MERGE_C R20, R21, R20, RZ ;  /* 0x000000141514723e */ /* 0x000fe200048070ff */
[----:B------:R-:W-:Y:S01]  /*b880*/  @!P4 FMUL R51, R51, 16777216 ;  /* 0x4b8000003333c820 */ /* 0x000fe20000400000 */
[----:B------:R-:W-:Y:S01]  /*b890*/  F2FP.SATFINITE.E4M3.F32.PACK_AB_MERGE_C R22, R23, R22, RZ ;  /* 0x000000161716723e */ /* 0x000fe200048070ff */
[----:B------:R-:W-:Y:S01]  /*b8a0*/  @!P4 FMUL R28, R28, 16777216 ;  /* 0x4b8000001c1cc820 */ /* 0x000fe20000400000 */
[----:B------:R-:W-:Y:S01]  /*b8b0*/  F2FP.SATFINITE.E4M3.F32.PACK_AB_MERGE_C R24, R25, R24, RZ ;  /* 0x000000181918723e */ /* 0x000fe200048070ff */
[----:B------:R-:W-:Y:S01]  /*b8c0*/  @!P4 FMUL R29, R29, 16777216 ;  /* 0x4b8000001d1dc820 */ /* 0x000fe20000400000 */
[----:B------:R-:W-:Y:S01]  /*b8d0*/  LOP3.LUT R19, R4, 0xffff, RZ, 0xc0, !PT ;  /* 0x0000ffff04137812 */ /* 0x000fe200078ec0ff */
[----:B------:R-:W-:Y:S01]  /*b8e0*/  @!P4 FMUL R30, R30, 16777216 ;  /* 0x4b8000001e1ec820 */ /* 0x000fe20000400000 */
[----:B------:R-:W-:Y:S01]  /*b8f0*/  LOP3.LUT R74, R6, 0xffff, RZ, 0xc0, !PT ;  /* 0x0000ffff064a7812 */ /* 0x000fe200078ec0ff */
[----:B------:R-:W-:Y:S01]  /*b900*/  @!P4 FMUL R31, R31, 16777216 ;  /* 0x4b8000001f1fc820 */ /* 0x000fe20000400000 */
[----:B------:R-:W-:Y:S01]  /*b910*/  LOP3.LUT R21, R8, 0xffff, RZ, 0xc0, !PT ;  /* 0x0000ffff08157812 */ /* 0x000fe200078ec0ff */
        /* <DEDUP_REMOVED lines=20> */
[C---:B------:R-:W-:Y:S01]  /*ba60*/  FMUL R10, R71.reuse, R10 ;  /* 0x0000000a470a7220 */ /* 0x040fe20000400000 */
[----:B------:R-:W-:Y:S01]  /*ba70*/  FMUL R11, R71, R11 ;  /* 0x0000000b470b7220 */ /* 0x000fe20000400000 */
[----:B------:R-:W-:Y:S01]  /*ba80*/  F2FP.SATFINITE.E4M3.F32.PACK_AB_MERGE_C R44, R45, R44, RZ ;  /* 0x0000002c2d2c723e */ /* 0x000fe200048070ff */
[----:B------:R-:W-:Y:S01]  /*ba90*/  @P2 FMUL R34, R34, 0.25 ;  /* 0x3e80000022222820 */ /* 0x000fe20000400000 */
[----:B------:R-:W-:Y:S01]  /*baa0*/  F2FP.SATFINITE.E4M3.F32.PACK_AB_MERGE_C R46, R47, R46, RZ ;  /* 0x0000002e2f2e723e */ /* 0x000fe200048070ff */
[----:B------:R-:W-:Y:S01]  /*bab0*/  @P2 FMUL R35, R35, 0.25 ;  /* 0x3e80000023232820 */ /* 0x000fe20000400000 */
[----:B------:R-:W-:Y:S01]  /*bac0*/  F2FP.SATFINITE.E4M3.F32.PACK_AB_MERGE_C R48, R49, R48, RZ ;  /* 0x000000303130723e */ /* 0x000fe200048070ff */
[C---:B------:R-:W-:Y:S01]  /*bad0*/  FMUL R50, R71.reuse, R50 ;  /* 0x0000003247327220 */ /* 0x040fe20000400000 */
[----:B------:R-:W-:Y:S01]  /*bae0*/  FMUL R51, R71, R51 ;  /* 0x0000003347337220 */ /* 0x000fe20000400000 */
[----:B------:R-:W-:Y:S01]  /*baf0*/  F2FP.SATFINITE.E4M3.F32.PACK_AB_MERGE_C R26, R27, R26, RZ ;  /* 0x0000001a1b1a723e */ /* 0x000fe200048070ff */
[----:B------:R-:W-:Y:S01]  /*bb00*/  FMUL R28, R71, R28 ;  /* 0x0000001c471c7220 */ /* 0x000fe20000400000 */
[----:B------:R-:W-:Y:S01]  /*bb10*/  F2FP.SATFINITE.E4M3.F32.PACK_AB_MERGE_C R42, R43, R42, RZ ;  /* 0x0000002a2b2a723e */ /* 0x000fe200048070ff */
[----:B------:R-:W-:Y:S01]  /*bb20*/  FMUL R29, R71, R29 ;  /* 0x0000001d471d7220 */ /* 0x000fe20000400000 */
[----:B------:R-:W-:Y:S01]  /*bb30*/  PRMT R5, R21, 0x3340, R0 ;  /* 0x0000334015057816 */ /* 0x000fe20000000000 */
[----:B------:R-:W-:Y:S01]  /*bb40*/  FMUL R30, R71, R30 ;  /* 0x0000001e471e7220 */ /* 0x000fe20000400000 */
[----:B------:R-:W-:Y:S01]  /*bb50*/  PRMT R4, R19, 0x3340, R74 ;  /* 0x0000334013047816 */ /* 0x000fe2000000004a */
[C---:B------:R-:W-:Y:S01]  /*bb60*/  FMUL R31, R71.reuse, R31 ;  /* 0x0000001f471f7220 */ /* 0x040fe20000400000 */
[C---:B------:R-:W-:Y:S01]  /*bb70*/  FMUL R32, R71.reuse, R32 ;  /* 0x0000002047207220 */ /* 0x040fe20000400000 */
[C---:B------:R-:W-:Y:S01]  /*bb80*/  FMUL R33, R71.reuse, R33 ;  /* 0x0000002147217220 */ /* 0x040fe20000400000 */
[----:B------:R-:W-:Y:S01]  /*bb90*/  LOP3.LUT R20, R20, 0xffff, RZ, 0xc0, !PT ;  /* 0x0000ffff14147812 */ /* 0x000fe200078ec0ff */
[C---:B------:R-:W-:Y:S01]  /*bba0*/  FMUL R60, R71.reuse, R60 ;  /* 0x0000003c473c7220 */ /* 0x040fe20000400000 */
[----:B------:R-:W-:Y:S01]  /*bbb0*/  LOP3.LUT R27, R22, 0xffff, RZ, 0xc0, !PT ;  /* 0x0000ffff161b7812 */ /* 0x000fe200078ec0ff */
[C---:B------:R-:W-:Y:S01]  /*bbc0*/  FMUL R61, R71.reuse, R61 ;  /* 0x0000003d473d7220 */ /* 0x040fe20000400000 */
[----:B------:R-:W-:Y:S01]  /*bbd0*/  LOP3.LUT R37, R24, 0xffff, RZ, 0xc0, !PT ;  /* 0x0000ffff18257812 */ /* 0x000fe200078ec0ff */
[----:B------:R-:W-:Y:S01]  /*bbe0*/  FMUL R62, R71, R62 ;  /* 0x0000003e473e7220 */ /* 0x000fe20000400000 */
[----:B------:R-:W-:Y:S01]  /*bbf0*/  PRMT R7, R25, 0x3340, R0 ;  /* 0x0000334019077816 */ /* 0x000fe20000000000 */
[----:B------:R-:W-:Y:S01]  /*bc00*/  FMUL R63, R71, R63 ;  /* 0x0000003f473f7220 */ /* 0x000fe20000400000 */
[----:B------:R-:W-:Y:S01]  /*bc10*/  PRMT R6, R23, 0x3340, R14 ;  /* 0x0000334017067816 */ /* 0x000fe2000000000e */
[C---:B------:R-:W-:Y:S01]  /*bc20*/  FMUL R64, R71.reuse, R64 ;  /* 0x0000004047407220 */ /* 0x040fe20000400000 */
[----:B------:R-:W-:Y:S01]  /*bc30*/  LOP3.LUT R36, R36, 0xffff, RZ, 0xc0, !PT ;  /* 0x0000ffff24247812 */ /* 0x000fe200078ec0ff */
[----:B------:R-:W-:Y:S01]  /*bc40*/  FMUL R65, R71, R65 ;  /* 0x0000004147417220 */ /* 0x000fe20000400000 */
[----:B------:R-:W-:Y:S01]  /*bc50*/  LOP3.LUT R43, R38, 0xffff, RZ, 0xc0, !PT ;  /* 0x0000ffff262b7812 */ /* 0x000fe200078ec0ff */
[----:B------:R-:W-:Y:S01]  /*bc60*/  @!P4 FMUL R34, R34, 16777216 ;  /* 0x4b8000002222c820 */ /* 0x000fe20000400000 */
[----:B------:R-:W-:Y:S01]  /*bc70*/  LOP3.LUT R45, R40, 0xffff, RZ, 0xc0, !PT ;  /* 0x0000ffff282d7812 */ /* 0x000fe200078ec0ff */
[----:B------:R-:W-:Y:S01]  /*bc80*/  @!P4 FMUL R35, R35, 16777216 ;  /* 0x4b8000002323c820 */ /* 0x000fe20000400000 */
[----:B------:R-:W-:Y:S01]  /*bc90*/  F2FP.SATFINITE.E4M3.F32.PACK_AB_MERGE_C R52, R53, R52, RZ ;  /* 0x000000343534723e */ /* 0x000fe200048070ff */
[----:B------:R-:W-:Y:S01]  /*bca0*/  FMUL R34, R71, R34 ;  /* 0x0000002247227220 */ /* 0x000fe20000400000 */
[----:B------:R-:W-:Y:S01]  /*bcb0*/  F2FP.SATFINITE.E4M3.F32.PACK_AB_MERGE_C R54, R55, R54, RZ ;  /* 0x000000363736723e */ /* 0x000fe200048070ff */
[----:B------:R-:W-:Y:S01]  /*bcc0*/  FMUL R35, R71, R35 ;  /* 0x0000002347237220 */ /* 0x000fe20000400000 */
[----:B------:R-:W-:Y:S01]  /*bcd0*/  F2FP.SATFINITE.E4M3.F32.PACK_AB_MERGE_C R56, R57, R56, RZ ;  /* 0x000000383938723e */ /* 0x000fe200048070ff */
[----:B------:R-:W-:Y:S01]  /*bce0*/  @P2 FMUL R58, R58, 0.25 ;  /* 0x3e8000003a3a2820 */ /* 0x000fe20000400000 */
[----:B------:R-:W-:Y:S01]  /*bcf0*/  LOP3.LUT R44, R44, 0xffff, RZ, 0xc0, !PT ;  /* 0x0000ffff2c2c7812 */ /* 0x000fe200078ec0ff */
[----:B------:R-:W-:Y:S01]  /*bd00*/  @P2 FMUL R59, R59, 0.25 ;  /* 0x3e8000003b3b2820 */ /* 0x000fe20000400000 */
[----:B------:R-:W-:Y:S01]  /*bd10*/  LOP3.LUT R47, R46, 0xffff, RZ, 0xc0, !PT ;  /* 0x0000ffff2e2f7812 */ /* 0x000fe200078ec0ff */
[----:B------:R-:W-:Y:S01]  /*bd20*/  @P2 FMUL R66, R66, 0.25 ;  /* 0x3e80000042422820 */ /* 0x000fe20000400000 */
[----:B------:R-:W-:Y:S01]  /*bd30*/  LOP3.LUT R49, R48, 0xffff, RZ, 0xc0, !PT ;  /* 0x0000ffff30317812 */ /* 0x000fe200078ec0ff */
[----:B------:R-:W-:Y:S01]  /*bd40*/  @P2 FMUL R67, R67, 0.25 ;  /* 0x3e80000043432820 */ /* 0x000fe20000400000 */
[----:B------:R-:W-:Y:S01]  /*bd50*/  F2FP.SATFINITE.E4M3.F32.PACK_AB_MERGE_C R10, R11, R10, RZ ;  /* 0x0000000a0b0a723e */ /* 0x000fe200048070ff */
[----:B------:R-:W-:Y:S01]  /*bd60*/  @!P4 FMUL R58, R58, 16777216 ;  /* 0x4b8000003a3ac820 */ /* 0x000fe20000400000 */
[----:B------:R-:W-:Y:S01]  /*bd70*/  PRMT R11, R4, 0x5410, R5 ;  /* 0x00005410040b7816 */ /* 0x000fe20000000005 */
[----:B------:R-:W-:Y:S01]  /*bd80*/  @!P4 FMUL R59, R59, 16777216 ;  /* 0x4b8000003b3bc820 */ /* 0x000fe20000400000 */
[----:B------:R-:W-:Y:S01]  /*bd90*/  F2FP.SATFINITE.E4M3.F32.PACK_AB_MERGE_C R50, R51, R50, RZ ;  /* 0x000000323332723e */ /* 0x000fe200048070ff */
[----:B------:R-:W-:Y:S01]  /*bda0*/  @!P4 FMUL R66, R66, 16777216 ;  /* 0x4b8000004242c820 */ /* 0x000fe20000400000 */
[--C-:B------:R-:W-:Y:S01]  /*bdb0*/  PRMT R9, R37, 0x3340, R0.reuse ;  /* 0x0000334025097816 */ /* 0x100fe20000000000 */
[----:B------:R-:W-:Y:S01]  /*bdc0*/  @!P4 FMUL R67, R67, 16777216 ;  /* 0x4b8000004343c820 */ /* 0x000fe20000400000 */
[----:B------:R-:W-:Y:S01]  /*bdd0*/  PRMT R8, R20, 0x3340, R27 ;  /* 0x0000334014087816 */ /* 0x000fe2000000001b */
[C---:B------:R-:W-:Y:S01]  /*bde0*/  FMUL R58, R71.reuse, R58 ;  /* 0x0000003a473a7220 */ /* 0x040fe20000400000 */
[----:B------:R-:W-:Y:S01]  /*bdf0*/  PRMT R13, R6, 0x5410, R7 ;  /* 0x00005410060d7816 */ /* 0x000fe20000000007 */
[----:B------:R-:W-:Y:S01]  /*be00*/  FMUL R59, R71, R59 ;  /* 0x0000003b473b7220 */ /* 0x000fe20000400000 */
[----:B------:R-:W-:Y:S01]  /*be10*/  PRMT R5, R45, 0x3340, R0 ;  /* 0x000033402d057816 */ /* 0x000fe20000000000 */
[C---:B------:R-:W-:Y:S01]  /*be20*/  FMUL R66, R71.reuse, R66 ;  /* 0x0000004247427220 */ /* 0x040fe20000400000 */
[----:B------:R-:W-:Y:S01]  /*be30*/  PRMT R4, R36, 0x3340, R43 ;  /* 0x0000334024047816 */ /* 0x000fe2000000002b */
[----:B------:R-:W-:Y:S01]  /*be40*/  FMUL R67, R71, R67 ;  /* 0x0000004347437220 */ /* 0x000fe20000400000 */
[----:B------:R-:W-:-:S02]  /*be50*/  F2FP.SATFINITE.E4M3.F32.PACK_AB_MERGE_C R28, R29, R28, RZ ;  /* 0x0000001c1d1c723e */ /* 0x000fc400048070ff */
[----:B------:R-:W-:Y:S02]  /*be60*/  F2FP.SATFINITE.E4M3.F32.PACK_AB_MERGE_C R30, R31, R30, RZ ;  /* 0x0000001e1f1e723e */ /* 0x000fe400048070ff */
[----:B------:R-:W-:Y:S02]  /*be70*/  F2FP.SATFINITE.E4M3.F32.PACK_AB_MERGE_C R32, R33, R32, RZ ;  /* 0x000000202120723e */ /* 0x000fe400048070ff */
[----:B------:R-:W-:Y:S02]  /*be80*/  LOP3.LUT R52, R52, 0xffff, RZ, 0xc0, !PT ;  /* 0x0000ffff34347812 */ /* 0x000fe400078ec0ff */
[----:B------:R-:W-:Y:S02]  /*be90*/  LOP3.LUT R53, R56, 0xffff, RZ, 0xc0, !PT ;  /* 0x0000ffff38357812 */ /* 0x000fe400078ec0ff */
[----:B------:R-:W-:Y:S02]  /*bea0*/  LOP3.LUT R51, R54, 0xffff, RZ, 0xc0, !PT ;  /* 0x0000ffff36337812 */ /* 0x000fe400078ec0ff */
[----:B------:R-:W-:-:S02]  /*beb0*/  PRMT R7, R49, 0x3340, R0 ;  /* 0x0000334031077816 */ /* 0x000fc40000000000 */
[----:B------:R-:W-:Y:S02]  /*bec0*/  PRMT R6, R44, 0x3340, R47 ;  /* 0x000033402c067816 */ /* 0x000fe4000000002f */
[----:B------:R-:W-:Y:S02]  /*bed0*/  F2FP.SATFINITE.E4M3.F32.PACK_AB_MERGE_C R60, R61, R60, RZ ;  /* 0x0000003c3d3c723e */ /* 0x000fe400048070ff */
[----:B------:R-:W-:Y:S02]  /*bee0*/  F2FP.SATFINITE.E4M3.F32.PACK_AB_MERGE_C R62, R63, R62, RZ ;  /* 0x0000003e3f3e723e */ /* 0x000fe400048070ff */
[----:B------:R-:W-:Y:S02]  /*bef0*/  F2FP.SATFINITE.E4M3.F32.PACK_AB_MERGE_C R64, R65, R64, RZ ;  /* 0x000000404140723e */ /* 0x000fe400048070ff */
[----:B------:R-:W-:Y:S02]  /*bf00*/  PRMT R15, R8, 0x5410, R9 ;  /* 0x00005410080f7816 */ /* 0x000fe40000000009 */
[----:B------:R-:W-:-:S02]  /*bf10*/  PRMT R29, R4, 0x5410, R5 ;  /* 0x00005410041d7816 */ /* 0x000fc40000000005 */
[----:B------:R-:W-:Y:S02]  /*bf20*/  LOP3.LUT R28, R28, 0xffff, RZ, 0xc0, !PT ;  /* 0x0000ffff1c1c7812 */ /* 0x000fe400078ec0ff */
[----:B------:R-:W-:Y:S02]  /*bf30*/  LOP3.LUT R39, R30, 0xffff, RZ, 0xc0, !PT ;  /* 0x0000ffff1e277812 */ /* 0x000fe400078ec0ff */
[----:B------:R-:W-:Y:S02]  /*bf40*/  LOP3.LUT R41, R32, 0xffff, RZ, 0xc0, !PT ;  /* 0x0000ffff20297812 */ /* 0x000fe400078ec0ff */
[----:B------:R-:W-:Y:S02]  /*bf50*/  PRMT R9, R53, 0x3340, R0 ;  /* 0x0000334035097816 */ /* 0x000fe40000000000 */
[----:B------:R-:W-:Y:S02]  /*bf60*/  PRMT R8, R52, 0x3340, R51 ;  /* 0x0000334034087816 */ /* 0x000fe40000000033 */
[----:B------:R-:W-:-:S02]  /*bf70*/  PRMT R31, R6, 0x5410, R7 ;  /* 0x00005410061f7816 */ /* 0x000fc40000000007 */
[----:B------:R-:W-:Y:S02]  /*bf80*/  SHF.R.U32.HI R4, RZ, 0x8, R19 ;  /* 0x00000008ff047819 */ /* 0x000fe40000011613 */
[----:B------:R-:W-:Y:S02]  /*bf90*/  LOP3.LUT R60, R60, 0xffff, RZ, 0xc0, !PT ;  /* 0x0000ffff3c3c7812 */ /* 0x000fe400078ec0ff */
[----:B------:R-:W-:Y:S02]  /*bfa0*/  LOP3.LUT R55, R62, 0xffff, RZ, 0xc0, !PT ;  /* 0x0000ffff3e377812 */ /* 0x000fe400078ec0ff */
[----:B------:R-:W-:Y:S02]  /*bfb0*/  LOP3.LUT R57, R64, 0xffff, RZ, 0xc0, !PT ;  /* 0x0000ffff40397812 */ /* 0x000fe400078ec0ff */
[----:B------:R-:W-:Y:S02]  /*bfc0*/  SHF.R.U32.HI R5, RZ, 0x8, R74 ;  /* 0x00000008ff057819 */ /* 0x000fe4000001164a */
[----:B------:R-:W-:-:S02]  /*bfd0*/  SHF.R.U32.HI R6, RZ, 0x8, R21 ;  /* 0x00000008ff067819 */ /* 0x000fc40000011615 */
[----:B------:R-:W-:Y:S01]  /*bfe0*/  F2FP.SATFINITE.E4M3.F32.PACK_AB_MERGE_C R34, R35, R34, RZ ;  /* 0x000000222322723e */ /* 0x000fe200048070ff */
[----:B------:R-:W-:Y:S01]  /*bff0*/  IMAD.MOV.U32 R35, RZ, RZ, 0x3dc6b27f ;  /* 0x3dc6b27fff237424 */ /* 0x000fe200078e00ff */
[--C-:B------:R-:W-:Y:S02]  /*c000*/  PRMT R17, R41, 0x3340, R0.reuse ;  /* 0x0000334029117816 */ /* 0x100fe40000000000 */
[----:B------:R-:W-:Y:S02]  /*c010*/  PRMT R12, R28, 0x3340, R39 ;  /* 0x000033401c0c7816 */ /* 0x000fe40000000027 */
[----:B------:R-:W-:Y:S02]  /*c020*/  PRMT R33, R8, 0x5410, R9 ;  /* 0x0000541008217816 */ /* 0x000fe40000000009 */
[----:B------:R-:W-:Y:S02]  /*c030*/  LOP3.LUT R7, R4, 0xffff, RZ, 0xc0, !PT ;  /* 0x0000ffff04077812 */ /* 0x000fe400078ec0ff */
[----:B------:R-:W-:-:S02]  /*c040*/  PRMT R9, R57, 0x3340, R0 ;  /* 0x0000334039097816 */ /* 0x000fc40000000000 */
[----:B------:R-:W-:Y:S02]  /*c050*/  PRMT R8, R60, 0x3340, R55 ;  /* 0x000033403c087816 */ /* 0x000fe40000000037 */
[----:B------:R-:W-:Y:S01]  /*c060*/  LOP3.LUT R4, R5, 0xffff, RZ, 0xc0, !PT ;  /* 0x0000ffff05047812 */ /* 0x000fe200078ec0ff */
[----:B------:R-:W-:Y:S01]  /*c070*/  FFMA.FTZ R5, R72, R35, -0.16845393180847167969 ;  /* 0xbe2c7f3048057423 */ /* 0x000fe20000010023 */
[----:B------:R-:W-:Y:S02]  /*c080*/  LOP3.LUT R6, R6, 0xffff, RZ, 0xc0, !PT ;  /* 0x0000ffff06067812 */ /* 0x000fe400078ec0ff */
[----:B------:R-:W-:Y:S01]  /*c090*/  PRMT R17, R12, 0x5410, R17 ;  /* 0x000054100c117816 */ /* 0x000fe20000000011 */
[----:B------:R-:W-:Y:S01]  /*c0a0*/  FFMA.FTZ R5, R72, R5, 0.1716887056827545166 ;  /* 0x3e2fcf2a48057423 */ /* 0x000fe20000010005 */
[----:B------:R-:W-:Y:S02]  /*c0b0*/  PRMT R35, R8, 0x5410, R9 ;  /* 0x0000541008237816 */ /* 0x000fe40000000009 */
[----:B------:R-:W-:Y:S01]  /*c0c0*/  PRMT R12, R7, 0x3340, R4 ;  /* 0x00003340070c7816 */ /* 0x000fe20000000004 */
[----:B------:R-:W-:Y:S01]  /*c0d0*/  FFMA.FTZ R5, R72, R5, -0.17900948226451873779 ;  /* 0xbe374e4348057423 */ /* 0x000fe20000010005 */
[----:B------:R-:W-:-:S02]  /*c0e0*/  PRMT R19, R6, 0x3340, R1 ;  /* 0x0000334006137816 */ /* 0x000fc40000000001 */
[----:B------:R-:W-:Y:S01]  /*c0f0*/  SHF.R.U32.HI R4, RZ, 0x8, R23 ;  /* 0x00000008ff047819 */ /* 0x000fe20000011617 */
[C---:B------:R-:W-:Y:S01]  /*c100*/  FFMA.FTZ R5, R72.reuse, R5, 0.20512372255325317383 ;  /* 0x3e520bf448057423 */ /* 0x040fe20000010005 */
[----:B------:R-:W-:Y:S02]  /*c110*/  SHF.R.U32.HI R6, RZ, 0x8, R14 ;  /* 0x00000008ff067819 */ /* 0x000fe4000001160e */
[----:B------:R-:W-:Y:S01]  /*c120*/  SHF.R.U32.HI R7, RZ, 0x8, R25 ;  /* 0x00000008ff077819 */ /* 0x000fe20000011619 */
[C---:B------:R-:W-:Y:S01]  /*c130*/  FFMA.FTZ R5, R72.reuse, R5, -0.24046532809734344482 ;  /* 0xbe763c8b48057423 */ /* 0x040fe20000010005 */
[----:B------:R-:W-:Y:S02]  /*c140*/  SHF.R.U32.HI R8, RZ, 0x8, R20 ;  /* 0x00000008ff087819 */ /* 0x000fe40000011614 */
[----:B------:R-:W-:Y:S01]  /*c150*/  SHF.R.U32.HI R9, RZ, 0x8, R27 ;  /* 0x00000008ff097819 */ /* 0x000fe2000001161b */
[----:B------:R-:W-:Y:S01]  /*c160*/  FFMA.FTZ R5, R72, R5, 0.28857114911079406738 ;  /* 0x3e93bf9948057423 */ /* 0x000fe20000010005 */
[----:B------:R-:W-:-:S02]  /*c170*/  LOP3.LUT R21, R4, 0xffff, RZ, 0xc0, !PT ;  /* 0x0000ffff04157812 */ /* 0x000fc400078ec0ff */
[----:B------:R-:W-:Y:S01]  /*c180*/  LOP3.LUT R6, R6, 0xffff, RZ, 0xc0, !PT ;  /* 0x0000ffff06067812 */ /* 0x000fe200078ec0ff */
[----:B------:R-:W-:Y:S01]  /*c190*/  FFMA.FTZ R5, R72, R5, -0.36067417263984680176 ;  /* 0xbeb8aa4948057423 */ /* 0x000fe20000010005 */
[----:B------:R-:W-:Y:S02]  /*c1a0*/  LOP3.LUT R7, R7, 0xffff, RZ, 0xc0, !PT ;  /* 0x0000ffff07077812 */ /* 0x000fe400078ec0ff */
[----:B------:R-:W-:Y:S01]  /*c1b0*/  LOP3.LUT R8, R8, 0xffff, RZ, 0xc0, !PT ;  /* 0x0000ffff08087812 */ /* 0x000fe200078ec0ff */
[C---:B------:R-:W-:Y:S01]  /*c1c0*/  FFMA.FTZ R5, R72.reuse, R5, 0.48089820146560668945 ;  /* 0x3ef6384a48057423 */ /* 0x040fe20000010005 */
[----:B------:R-:W-:Y:S02]  /*c1d0*/  LOP3.LUT R9, R9, 0xffff, RZ, 0xc0, !PT ;  /* 0x0000ffff09097812 */ /* 0x000fe400078ec0ff */
[----:B------:R-:W-:Y:S01]  /*c1e0*/  SHF.R.U32.HI R4, RZ, 0x8, R37 ;  /* 0x00000008ff047819 */ /* 0x000fe20000011625 */
[----:B------:R-:W-:Y:S01]  /*c1f0*/  FFMA.FTZ R5, R72, R5, -0.72134751081466674805 ;  /* 0xbf38aa3b48057423 */ /* 0x000fe20000010005 */
[----:B------:R-:W-:-:S02]  /*c200*/  PRMT R21, R21, 0x3340, R6 ;  /* 0x0000334015157816 */ /* 0x000fc40000000006 */
[----:B------:R-:W-:Y:S01]  /*c210*/  PRMT R14, R7, 0x3340, R0 ;  /* 0x00003340070e7816 */ /* 0x000fe20000000000 */
[----:B------:R-:W-:Y:S01]  /*c220*/  FMUL R5, R72, R5 ;  /* 0x0000000548057220 */ /* 0x000fe20000400000 */
[----:B------:R-:W-:Y:S02]  /*c230*/  PRMT R16, R8, 0x3340, R9 ;  /* 0x0000334008107816 */ /* 0x000fe40000000009 */
[----:B------:R-:W-:Y:S01]  /*c240*/  SHF.R.U32.HI R6, RZ, 0x8, R28 ;  /* 0x00000008ff067819 */ /* 0x000fe2000001161c */
[C---:B------:R-:W-:Y:S01]  /*c250*/  FMUL R5, R72.reuse, R5 ;  /* 0x0000000548057220 */ /* 0x040fe20000400000 */
[----:B------:R-:W-:Y:S02]  /*c260*/  SHF.R.U32.HI R7, RZ, 0x8, R39 ;  /* 0x00000008ff077819 */ /* 0x000fe40000011627 */
[----:B------:R-:W-:Y:S01]  /*c270*/  SHF.R.U32.HI R8, RZ, 0x8, R41 ;  /* 0x00000008ff087819 */ /* 0x000fe20000011629 */
[----:B------:R-:W-:Y:S01]  /*c280*/  FFMA.FTZ R5, R72, 1.4426950216293334961, R5 ;  /* 0x3fb8aa3b48057823 */ /* 0x000fe20000010005 */
[----:B------:R-:W-:-:S02]  /*c290*/  LOP3.LUT R9, R4, 0xffff, RZ, 0xc0, !PT ;  /* 0x0000ffff04097812 */ /* 0x000fc400078ec0ff */
[----:B------:R-:W-:Y:S01]  /*c2a0*/  LOP3.LUT R6, R6, 0xffff, RZ, 0xc0, !PT ;  /* 0x0000ffff06067812 */ /* 0x000fe200078ec0ff */
[----:B------:R-:W-:Y:S01]  /*c2b0*/  FADD R70, R70, R5 ;  /* 0x0000000546467221 */ /* 0x000fe20000000000 */
[----:B------:R-:W-:Y:S02]  /*c2c0*/  LOP3.LUT R7, R7, 0xffff, RZ, 0xc0, !PT ;  /* 0x0000ffff07077812 */ /* 0x000fe400078ec0ff */
[----:B------:R-:W-:Y:S02]  /*c2d0*/  LOP3.LUT R25, R8, 0xffff, RZ, 0xc0, !PT ;  /* 0x0000ffff08197812 */ /* 0x000fe400078ec0ff */
[----:B------:R-:W-:Y:S02]  /*c2e0*/  PRMT R23, R9, 0x3340, R0 ;  /* 0x0000334009177816 */ /* 0x000fe40000000000 */
[----:B------:R-:W-:Y:S02]  /*c2f0*/  SHF.R.U32.HI R8, RZ, 0x8, R44 ;  /* 0x00000008ff087819 */ /* 0x000fe4000001162c */
[----:B------:R-:W-:-:S02]  /*c300*/  SHF.R.U32.HI R9, RZ, 0x8, R47 ;  /* 0x00000008ff097819 */ /* 0x000fc4000001162f */
[----:B------:R-:W-:Y:S02]  /*c310*/  PRMT R20, R6, 0x3340, R7 ;  /* 0x0000334006147816 */ /* 0x000fe40000000007 */
[----:B------:R-:W-:Y:S02]  /*c320*/  SHF.R.U32.HI R4, RZ, 0x8, R36 ;  /* 0x00000008ff047819 */ /* 0x000fe40000011624 */
[----:B------:R-:W-:Y:S02]  /*c330*/  SHF.R.U32.HI R6, RZ, 0x8, R43 ;  /* 0x00000008ff067819 */ /* 0x000fe4000001162b */
[----:B------:R-:W-:Y:S02]  /*c340*/  LOP3.LUT R8, R8, 0xffff, RZ, 0xc0, !PT ;  /* 0x0000ffff08087812 */ /* 0x000fe400078ec0ff */
[----:B------:R-:W-:Y:S02]  /*c350*/  LOP3.LUT R9, R9, 0xffff, RZ, 0xc0, !PT ;  /* 0x0000ffff09097812 */ /* 0x000fe400078ec0ff */
[----:B------:R-:W-:-:S02]  /*c360*/  LOP3.LUT R27, R4, 0xffff, RZ, 0xc0, !PT ;  /* 0x0000ffff041b7812 */ /* 0x000fc400078ec0ff */
[----:B------:R-:W-:Y:S02]  /*c370*/  LOP3.LUT R6, R6, 0xffff, RZ, 0xc0, !PT ;  /* 0x0000ffff06067812 */ /* 0x000fe400078ec0ff */
[----:B------:R-:W-:Y:S02]  /*c380*/  PRMT R28, R8, 0x3340, R9 ;  /* 0x00003340081c7816 */ /* 0x000fe40000000009 */
[----:B------:R-:W-:Y:S02]  /*c390*/  SHF.R.U32.HI R8, RZ, 0x8, R53 ;  /* 0x00000008ff087819 */ /* 0x000fe40000011635 */
[----:B------:R-:W-:Y:S02]  /*c3a0*/  PRMT R22, R27, 0x3340, R6 ;  /* 0x000033401b167816 */ /* 0x000fe40000000006 */
[----:B------:R-:W-:Y:S02]  /*c3b0*/  LOP3.LUT R27, R8, 0xffff, RZ, 0xc0, !PT ;  /* 0x0000ffff081b7812 */ /* 0x000fe400078ec0ff */
[----:B------:R-:W-:-:S02]  /*c3c0*/  PRMT R25, R25, 0x3340, R0 ;  /* 0x0000334019197816 */ /* 0x000fc40000000000 */
[----:B------:R-:W-:Y:S02]  /*c3d0*/  PRMT R41, R27, 0x3340, R0 ;  /* 0x000033401b297816 */ /* 0x000fe40000000000 */
[----:B------:R-:W-:Y:S02]  /*c3e0*/  LOP3.LUT R26, R26, 0xffff, RZ, 0xc0, !PT ;  /* 0x0000ffff1a1a7812 */ /* 0x000fe400078ec0ff */
[----:B------:R-:W-:Y:S02]  /*c3f0*/  PRMT R19, R12, 0x5410, R19 ;  /* 0x000054100c137816 */ /* 0x000fe40000000013 */
[----:B------:R-:W-:Y:S02]  /*c400*/  PRMT R21, R21, 0x5410, R14 ;  /* 0x0000541015157816 */ /* 0x000fe4000000000e */
[----:B------:R-:W-:Y:S02]  /*c410*/  PRMT R23, R16, 0x5410, R23 ;  /* 0x0000541010177816 */ /* 0x000fe40000000017 */
[----:B------:R-:W-:-:S02]  /*c420*/  LOP3.LUT R10, R10, 0xffff, RZ, 0xc0, !PT ;  /* 0x0000ffff0a0a7812 */ /* 0x000fc400078ec0ff */
[----:B------:R-:W-:Y:S02]  /*c430*/  PRMT R27, R20, 0x5410, R25 ;  /* 0x00005410141b7816 */ /* 0x000fe40000000019 */
[----:B------:R-:W-:Y:S02]  /*c440*/  LOP3.LUT R18, R18, 0xffff, RZ, 0xc0, !PT ;  /* 0x0000ffff12127812 */ /* 0x000fe400078ec0ff */
[----:B------:R-:W-:Y:S02]  /*c450*/  LOP3.LUT R34, R34, 0xffff, RZ, 0xc0, !PT ;  /* 0x0000ffff22227812 */ /* 0x000fe400078ec0ff */
[----:B------:R-:W-:Y:S02]  /*c460*/  PRMT R14, R15, 0x4210, R26 ;  /* 0x000042100f0e7816 */ /* 0x000fe4000000001a */
[--C-:B------:R-:W-:Y:S02]  /*c470*/  PRMT R12, R11, 0x4210, R10.reuse ;  /* 0x000042100b0c7816 */ /* 0x100fe4000000000a */
[----:B------:R-:W-:-:S02]  /*c480*/  PRMT R24, R19, 0x5210, R10 ;  /* 0x0000521013187816 */ /* 0x000fc4000000000a */
[--C-:B------:R-:W-:Y:S02]  /*c490*/  PRMT R13, R13, 0x4210, R18.reuse ;  /* 0x000042100d0d7816 */ /* 0x100fe40000000012 */
[----:B------:R-:W-:Y:S02]  /*c4a0*/  PRMT R25, R21, 0x5210, R18 ;  /* 0x0000521015197816 */ /* 0x000fe40000000012 */
[----:B------:R-:W-:Y:S01]  /*c4b0*/  PRMT R26, R23, 0x5210, R26 ;  /* 0x00005210171a7816 */ /* 0x000fe2000000001a */
[----:B------:R-:W0:Y:S01]  /*c4c0*/  LDC.64 R20, c[0x0][0x398] ;  /* 0x0000e600ff147b82 */ /* 0x000e220000000a00 */
[--C-:B------:R-:W-:Y:S01]  /*c4d0*/  PRMT R15, R17, 0x4210, R34.reuse ;  /* 0x00004210110f7816 */ /* 0x100fe20000000022 */
[----:B------:R-:W-:Y:S01]  /*c4e0*/  IMAD R17, R124, UR5, RZ ;  /* 0x000000057c117c24 */ /* 0x000fe2000f8e02ff */
[----:B------:R-:W-:Y:S01]  /*c4f0*/  PRMT R27, R27, 0x5210, R34 ;  /* 0x000052101b1b7816 */ /* 0x000fe20000000022 */
[----:B------:R-:W-:Y:S01]  /*c500*/  USHF.R.S32.HI UR5, URZ, 0x1f, UR4 ;  /* 0x0000001fff057899 */ /* 0x000fe20008011404 */
[----:B------:R-:W-:Y:S01]  /*c510*/  SHF.R.U32.HI R7, RZ, 0x8, R45 ;  /* 0x00000008ff077819 */ /* 0x000fe2000001162d */
[----:B--2---:R1:W-:Y:S01]  /*c520*/  STS.128 [R68], R12 ;  /* 0x0000000c44007388 */ /* 0x0043e20000000c00 */
[----:B------:R-:W-:-:S02]  /*c530*/  SHF.R.U32.HI R6, RZ, 0x8, R52 ;  /* 0x00000008ff067819 */ /* 0x000fc40000011634 */
[----:B------:R-:W-:Y:S01]  /*c540*/  LOP3.LUT R7, R7, 0xffff, RZ, 0xc0, !PT ;  /* 0x0000ffff07077812 */ /* 0x000fe200078ec0ff */
[----:B------:R2:W-:Y:S01]  /*c550*/  STS.128 [R68+0x400], R24 ;  /* 0x0004001844007388 */ /* 0x0005e20000000c00 */
[----:B------:R-:W-:Y:S02]  /*c560*/  SHF.R.U32.HI R4, RZ, 0x8, R49 ;  /* 0x00000008ff047819 */ /* 0x000fe40000011631 */
[----:B------:R-:W-:Y:S02]  /*c570*/  PRMT R37, R7, 0x3340, R0 ;  /* 0x0000334007257816 */ /* 0x000fe40000000000 */
[----:B------:R-:W-:Y:S02]  /*c580*/  SHF.R.U32.HI R7, RZ, 0x8, R51 ;  /* 0x00000008ff077819 */ /* 0x000fe40000011633 */
[----:B------:R-:W-:Y:S02]  /*c590*/  LOP3.LUT R6, R6, 0xffff, RZ, 0xc0, !PT ;  /* 0x0000ffff06067812 */ /* 0x000fe400078ec0ff */
[----:B------:R-:W-:-:S02]  /*c5a0*/  LOP3.LUT R7, R7, 0xffff, RZ, 0xc0, !PT ;  /* 0x0000ffff07077812 */ /* 0x000fc400078ec0ff */
[----:B------:R-:W-:Y:S02]  /*c5b0*/  LOP3.LUT R9, R4, 0xffff, RZ, 0xc0, !PT ;  /* 0x0000ffff04097812 */ /* 0x000fe400078ec0ff */
[----:B------:R-:W-:Y:S02]  /*c5c0*/  PRMT R30, R6, 0x3340, R7 ;  /* 0x00003340061e7816 */ /* 0x000fe40000000007 */
[----:B------:R-:W-:Y:S02]  /*c5d0*/  LOP3.LUT R8, R77, 0x7f, RZ, 0xc0, !PT ;  /* 0x0000007f4d087812 */ /* 0x000fe400078ec0ff */
[----:B------:R-:W-:Y:S02]  /*c5e0*/  SHF.R.U32.HI R5, RZ, 0x8, R55 ;  /* 0x00000008ff057819 */ /* 0x000fe40000011637 */
[----:B------:R-:W-:Y:S02]  /*c5f0*/  SHF.R.U32.HI R4, RZ, 0x8, R60 ;  /* 0x00000008ff047819 */ /* 0x000fe4000001163c */
[----:B------:R-:W-:-:S02]  /*c600*/  SHF.R.U32.HI R6, RZ, 0x8, R57 ;  /* 0x00000008ff067819 */ /* 0x000fc40000011639 */
[----:B------:R-:W-:Y:S02]  /*c610*/  PRMT R39, R9, 0x3340, R0 ;  /* 0x0000334009277816 */ /* 0x000fe40000000000 */
[----:B------:R-:W-:Y:S02]  /*c620*/  LEA R9, R8, UR14, 0x4 ;  /* 0x0000000e08097c11 */ /* 0x000fe4000f8e20ff */
[----:B------:R-:W-:Y:S02]  /*c630*/  LOP3.LUT R10, R5, 0xffff, RZ, 0xc0, !PT ;  /* 0x0000ffff050a7812 */ /* 0x000fe400078ec0ff */
[----:B------:R-:W-:Y:S02]  /*c640*/  LOP3.LUT R11, R4, 0xffff, RZ, 0xc0, !PT ;  /* 0x0000ffff040b7812 */ /* 0x000fe400078ec0ff */
[----:B-1----:R-:W-:Y:S01]  /*c650*/  LOP3.LUT R13, R6, 0xffff, RZ, 0xc0, !PT ;  /* 0x0000ffff060d7812 */ /* 0x002fe200078ec0ff */
[----:B------:R-:W-:Y:S01]  /*c660*/  BAR.SYNC.DEFER_BLOCKING 0x0 ;  /* 0x0000000000007b1d */ /* 0x000fe20000010000 */
[----:B------:R-:W-:-:S02]  /*c670*/  PRMT R12, R11, 0x3340, R10 ;  /* 0x000033400b0c7816 */ /* 0x000fc4000000000a */
[----:B------:R-:W-:Y:S02]  /*c680*/  PRMT R13, R13, 0x3340, R0 ;  /* 0x000033400d0d7816 */ /* 0x000fe40000000000 */
[----:B------:R-:W-:-:S03]  /*c690*/  ISETP.GE.U32.AND P2, PT, R69, 0x7f800000, PT ;  /* 0x7f8000004500780c */ /* 0x000fc60003f46070 */
[----:B------:R-:W1:Y:S01]  /*c6a0*/  LDC R10, c[0x0][0x3e8] ;  /* 0x0000fa00ff0a7b82 */ /* 0x000e620000000800 */
[----:B------:R-:W-:Y:S02]  /*c6b0*/  PRMT R19, R12, 0x5410, R13 ;  /* 0x000054100c137816 */ /* 0x000fe4000000000d */
[----:B------:R-:W-:Y:S02]  /*c6c0*/  F2FP.SATFINITE.E4M3.F32.PACK_AB_MERGE_C R58, R59, R58, RZ ;  /* 0x0000003a3b3a723e */ /* 0x000fe400048070ff */
[----:B------:R-:W-:Y:S02]  /*c6d0*/  F2FP.SATFINITE.E4M3.F32.PACK_AB_MERGE_C R66, R67, R66, RZ ;  /* 0x000000424342723e */ /* 0x000fe400048070ff */
[----:B------:R-:W-:Y:S02]  /*c6e0*/  SHF.R.U32.HI R23, RZ, 0x6, R77 ;  /* 0x00000006ff177819 */ /* 0x000fe4000001164d */
[----:B------:R-:W-:Y:S02]  /*c6f0*/  PRMT R37, R22, 0x5410, R37 ;  /* 0x0000541016257816 */ /* 0x000fe40000000025 */
[----:B------:R-:W-:Y:S01]  /*c700*/  LOP3.LUT R42, R42, 0xffff, RZ, 0xc0, !PT ;  /* 0x0000ffff2a2a7812 */ /* 0x000fe200078ec0ff */
[----:B------:R-:W-:Y:S01]  /*c710*/  @P2 IMAD.MOV.U32 R16, RZ, RZ, 0x7f800000 ;  /* 0x7f800000ff102424 */ /* 0x000fe200078e00ff */
[----:B------:R-:W-:-:S02]  /*c720*/  PRMT R39, R28, 0x5410, R39 ;  /* 0x000054101c277816 */ /* 0x000fc40000000027 */
[----:B------:R-:W-:Y:S01]  /*c730*/  LOP3.LUT R50, R50, 0xffff, RZ, 0xc0, !PT ;  /* 0x0000ffff32327812 */ /* 0x000fe200078ec0ff */
[----:B------:R-:W-:Y:S01]  /*c740*/  @P2 FFMA.FTZ R70, R69, R16, +INF ;  /* 0x7f80000045462423 */ /* 0x000fe20000010010 */
[----:B------:R-:W-:Y:S01]  /*c750*/  PRMT R41, R30, 0x5410, R41 ;  /* 0x000054101e297816 */ /* 0x000fe20000000029 */
[----:B------:R-:W3:Y:S01]  /*c760*/  LDS.128 R4, [R9] ;  /* 0x0000000009047984 */ /* 0x000ee20000000c00 */
[----:B------:R-:W-:Y:S02]  /*c770*/  LOP3.LUT R58, R58, 0xffff, RZ, 0xc0, !PT ;  /* 0x0000ffff3a3a7812 */ /* 0x000fe400078ec0ff */
[----:B------:R-:W-:Y:S01]  /*c780*/  FSEL R11, R70, -INF , P1 ;  /* 0xff800000460b7808 */ /* 0x000fe20000800000 */
[----:B------:R-:W4:Y:S01]  /*c790*/  LDS.128 R12, [R9+0x800] ;  /* 0x00080000090c7984 */ /* 0x000f220000000c00 */
[----:B------:R-:W-:Y:S02]  /*c7a0*/  LOP3.LUT R66, R66, 0xffff, RZ, 0xc0, !PT ;  /* 0x0000ffff42427812 */ /* 0x000fe400078ec0ff */
[----:B------:R-:W-:Y:S01]  /*c7b0*/  SGXT.U32 R23, R23, 0x1 ;  /* 0x000000011717781a */ /* 0x000fe20000000000 */
[----:B------:R-:W-:Y:S01]  /*c7c0*/  FFMA R0, R11, 0.69314718246459960938, R0 ;  /* 0x3f3172180b007823 */ /* 0x000fe20000000000 */
[----:B------:R-:W-:Y:S01]  /*c7d0*/  BAR.SYNC.DEFER_BLOCKING 0x0 ;  /* 0x0000000000007b1d */ /* 0x000fe20000010000 */
[----:B------:R-:W-:-:S02]  /*c7e0*/  PRMT R36, R37, 0x5210, R42 ;  /* 0x0000521025247816 */ /* 0x000fc4000000002a */
[----:B------:R-:W-:Y:S02]  /*c7f0*/  PRMT R37, R39, 0x5210, R50 ;  /* 0x0000521027257816 */ /* 0x000fe40000000032 */
[----:B--2---:R-:W-:Y:S02]  /*c800*/  PRMT R24, R29, 0x4210, R42 ;  /* 0x000042101d187816 */ /* 0x004fe4000000002a */
[----:B------:R-:W-:Y:S02]  /*c810*/  PRMT R25, R31, 0x4210, R50 ;  /* 0x000042101f197816 */ /* 0x000fe40000000032 */
[--C-:B------:R-:W-:Y:S02]  /*c820*/  PRMT R26, R33, 0x4210, R58.reuse ;  /* 0x00004210211a7816 */ /* 0x100fe4000000003a */
[----:B------:R-:W-:Y:S02]  /*c830*/  PRMT R38, R41, 0x5210, R58 ;  /* 0x0000521029267816 */ /* 0x000fe4000000003a */
[----:B------:R-:W-:-:S02]  /*c840*/  PRMT R27, R35, 0x4210, R66 ;  /* 0x00004210231b7816 */ /* 0x000fc40000000042 */
[----:B------:R-:W-:Y:S02]  /*c850*/  PRMT R39, R19, 0x5210, R66 ;  /* 0x0000521013277816 */ /* 0x000fe40000000042 */
[----:B0-----:R-:W-:Y:S01]  /*c860*/  IADD3 R11, P1, P2, R17, UR4, R20 ;  /* 0x00000004110b7c10 */ /* 0x001fe2000fa3e014 */
[----:B------:R-:W0:Y:S01]  /*c870*/  LDCU UR4, c[0x0][0x3ec] ;  /* 0x00007d80ff0477ac */ /* 0x000e220008000800 */
[----:B------:R-:W-:Y:S01]  /*c880*/  SHF.R.S32.HI R56, RZ, 0x1f, R17 ;  /* 0x0000001fff387819 */ /* 0x000fe20000011411 */
[-C--:B-1----:R-:W-:Y:S01]  /*c890*/  IMAD R17, R23, R10.reuse, RZ ;  /* 0x0000000a17117224 */ /* 0x082fe200078e02ff */
[----:B------:R-:W-:Y:S02]  /*c8a0*/  LEA.HI R69, R77, 0xe, RZ, 0x1a ;  /* 0x0000000e4d457811 */ /* 0x000fe400078fd0ff */
[----:B------:R-:W-:Y:S01]  /*c8b0*/  IADD3.X R56, PT, PT, R56, UR5, R21, P1, P2 ;  /* 0x0000000538387c10 */ /* 0x000fe20008fe4415 */
[----:B------:R1:W-:Y:S01]  /*c8c0*/  STS.128 [R68], R24 ;  /* 0x0000001844007388 */ /* 0x0003e20000000c00 */
[----:B------:R-:W-:Y:S01]  /*c8d0*/  IMAD R19, R10, 0x2, R17 ;  /* 0x000000020a137824 */ /* 0x000fe200078e0211 */
[----:B------:R-:W-:Y:S01]  /*c8e0*/  IADD3 R16, P1, PT, R17, R11, RZ ;  /* 0x0000000b11107210 */ /* 0x000fe20007f3e0ff */
[----:B------:R-:W-:Y:S01]  /*c8f0*/  IMAD R18, R69, R10, RZ ;  /* 0x0000000a45127224 */ /* 0x000fe200078e02ff */
[----:B------:R2:W-:Y:S02]  /*c900*/  STS.128 [R68+0x400], R36 ;  /* 0x0004002444007388 */ /* 0x0005e40000000c00 */
[----:B------:R-:W-:-:S02]  /*c910*/  LEA.HI.X.SX32 R17, R17, R56, 0x1, P1 ;  /* 0x0000003811117211 */ /* 0x000fc400008f0eff */
[C---:B---3--:R-:W-:Y:S02]  /*c920*/  PRMT R23, R4.reuse, 0x7773, RZ ;  /* 0x0000777304177816 */ /* 0x048fe400000000ff */
[C---:B------:R-:W-:Y:S02]  /*c930*/  PRMT R21, R4.reuse, 0x7772, RZ ;  /* 0x0000777204157816 */ /* 0x040fe400000000ff */
[C---:B------:R-:W-:Y:S01]  /*c940*/  PRMT R65, R4.reuse, 0x7771, RZ ;  /* 0x0000777104417816 */ /* 0x040fe200000000ff */
[----:B0-----:R-:W-:Y:S01]  /*c950*/  UIMAD UR4, UR13, UR4, URZ ;  /* 0x000000040d0472a4 */ /* 0x001fe2000f8e02ff */
[----:B------:R-:W-:Y:S01]  /*c960*/  PRMT R67, R4, 0x7770, RZ ;  /* 0x0000777004437816 */ /* 0x000fe200000000ff */
[----:B------:R-:W-:Y:S01]  /*c970*/  BAR.SYNC.DEFER_BLOCKING 0x0 ;  /* 0x0000000000007b1d */ /* 0x000fe20000010000 */
[C---:B------:R-:W-:Y:S01]  /*c980*/  PRMT R55, R7.reuse, 0x7773, RZ ;  /* 0x0000777307377816 */ /* 0x040fe200000000ff */
[----:B------:R-:W-:Y:S01]  /*c990*/  USHF.L.U32 UR6, UR4, 0x2, URZ ;  /* 0x0000000204067899 */ /* 0x000fe200080006ff */
[C---:B------:R-:W-:Y:S01]  /*c9a0*/  PRMT R63, R7.reuse, 0x7772, RZ ;  /* 0x00007772073f7816 */ /* 0x040fe200000000ff */
[----:B------:R-:W-:Y:S01]  /*c9b0*/  UIMAD.WIDE UR4, UR4, 0x4, URZ ;  /* 0x00000004040478a5 */ /* 0x000fe2000f8e02ff */
[----:B------:R-:W-:-:S02]  /*c9c0*/  PRMT R61, R7, 0x7771, RZ ;  /* 0x00007771073d7816 */ /* 0x000fc400000000ff */
[----:B------:R-:W-:Y:S01]  /*c9d0*/  PRMT R59, R7, 0x7770, RZ ;  /* 0x00007770073b7816 */ /* 0x000fe200000000ff */
[----:B------:R-:W-:Y:S01]  /*c9e0*/  IMAD R7, R10, 0x2, R19 ;  /* 0x000000020a077824 */ /* 0x000fe200078e0213 */
[----:B------:R-:W-:Y:S02]  /*c9f0*/  IADD3 R4, P1, PT, R19, R11, RZ ;  /* 0x0000000b13047210 */ /* 0x000fe40007f3e0ff */
[C---:B------:R-:W-:Y:S02]  /*ca00*/  PRMT R31, R5.reuse, 0x7773, RZ ;  /* 0x00007773051f7816 */ /* 0x040fe400000000ff */
[C---:B------:R-:W-:Y:S02]  /*ca10*/  PRMT R45, R5.reuse, 0x7772, RZ ;  /* 0x00007772052d7816 */ /* 0x040fe400000000ff */
[C---:B------:R-:W-:Y:S02]  /*ca20*/  PRMT R53, R5.reuse, 0x7771, RZ ;  /* 0x0000777105357816 */ /* 0x040fe400000000ff */
[----:B-1----:R-:W-:-:S02]  /*ca30*/  PRMT R25, R5, 0x7770, RZ ;  /* 0x0000777005197816 */ /* 0x002fc400000000ff */
[C---:B------:R-:W-:Y:S02]  /*ca40*/  PRMT R57, R6.reuse, 0x7773, RZ ;  /* 0x0000777306397816 */ /* 0x040fe400000000ff */
[C---:B------:R-:W-:Y:S02]  /*ca50*/  PRMT R51, R6.reuse, 0x7772, RZ ;  /* 0x0000777206337816 */ /* 0x040fe400000000ff */
[C---:B------:R-:W-:Y:S01]  /*ca60*/  PRMT R49, R6.reuse, 0x7771, RZ ;  /* 0x0000777106317816 */ /* 0x040fe200000000ff */
[----:B------:R-:W-:Y:S01]  /*ca70*/  STG.E.U8 desc[UR30][R16.64], R67 ;  /* 0x0000004310007986 */ /* 0x000fe2000c10111e */
[----:B------:R-:W-:Y:S02]  /*ca80*/  PRMT R47, R6, 0x7770, RZ ;  /* 0x00007770062f7816 */ /* 0x000fe400000000ff */
[C---:B----4-:R-:W-:Y:S02]  /*ca90*/  PRMT R29, R13.reuse, 0x7773, RZ ;  /* 0x000077730d1d7816 */ /* 0x050fe400000000ff */
[----:B------:R-:W-:-:S02]  /*caa0*/  PRMT R32, R13, 0x7772, RZ ;  /* 0x000077720d207816 */ /* 0x000fc400000000ff */
[C---:B------:R-:W-:Y:S02]  /*cab0*/  PRMT R33, R13.reuse, 0x7771, RZ ;  /* 0x000077710d217816 */ /* 0x040fe400000000ff */
[----:B--2---:R-:W-:Y:S01]  /*cac0*/  PRMT R38, R13, 0x7770, RZ ;  /* 0x000077700d267816 */ /* 0x004fe200000000ff */
[----:B------:R-:W-:Y:S01]  /*cad0*/  IMAD R13, R10, 0x2, R7 ;  /* 0x000000020a0d7824 */ /* 0x000fe200078e0207 */
[----:B------:R-:W-:Y:S02]  /*cae0*/  LEA.HI.X.SX32 R5, R19, R56, 0x1, P1 ;  /* 0x0000003813057211 */ /* 0x000fe400008f0eff */
[----:B------:R-:W-:Y:S02]  /*caf0*/  IADD3 R6, P1, PT, R7, R11, RZ ;  /* 0x0000000b07067210 */ /* 0x000fe40007f3e0ff */
[C---:B------:R-:W-:Y:S01]  /*cb00*/  PRMT R26, R12.reuse, 0x7773, RZ ;  /* 0x000077730c1a7816 */ /* 0x040fe200000000ff */
[----:B------:R0:W-:Y:S01]  /*cb10*/  STG.E.U8 desc[UR30][R4.64], R65 ;  /* 0x0000004104007986 */ /* 0x0001e2000c10111e */
[----:B------:R-:W-:-:S02]  /*cb20*/  PRMT R27, R12, 0x7772, RZ ;  /* 0x000077720c1b7816 */ /* 0x000fc400000000ff */
[C---:B------:R-:W-:Y:S02]  /*cb30*/  PRMT R28, R12.reuse, 0x7771, RZ ;  /* 0x000077710c1c7816 */ /* 0x040fe400000000ff */
[----:B------:R-:W-:Y:S02]  /*cb40*/  PRMT R34, R12, 0x7770, RZ ;  /* 0x000077700c227816 */ /* 0x000fe400000000ff */
[C---:B------:R-:W-:Y:S02]  /*cb50*/  PRMT R39, R15.reuse, 0x7773, RZ ;  /* 0x000077730f277816 */ /* 0x040fe400000000ff */
[C---:B------:R-:W-:Y:S02]  /*cb60*/  PRMT R40, R15.reuse, 0x7772, RZ ;  /* 0x000077720f287816 */ /* 0x040fe400000000ff */
[C---:B------:R-:W-:Y:S02]  /*cb70*/  PRMT R41, R15.reuse, 0x7771, RZ ;  /* 0x000077710f297816 */ /* 0x040fe400000000ff */
[----:B------:R-:W-:Y:S01]  /*cb80*/  PRMT R43, R15, 0x7770, RZ ;  /* 0x000077700f2b7816 */ /* 0x000fe200000000ff */
[----:B------:R-:W-:Y:S01]  /*cb90*/  IMAD R15, R10, 0x2, R13 ;  /* 0x000000020a0f7824 */ /* 0x000fe200078e020d */
[----:B------:R-:W-:-:S02]  /*cba0*/  LEA.HI.X.SX32 R7, R7, R56, 0x1, P1 ;  /* 0x0000003807077211 */ /* 0x000fc400008f0eff */
[C---:B------:R-:W-:Y:S01]  /*cbb0*/  IADD3 R12, P1, PT, R13.reuse, R11, RZ ;  /* 0x0000000b0d0c7210 */ /* 0x040fe20007f3e0ff */
[----:B------:R-:W-:Y:S01]  /*cbc0*/  IMAD R19, R10, 0x2, R15 ;  /* 0x000000020a137824 */ /* 0x000fe200078e020f */
[C---:B------:R-:W-:Y:S01]  /*cbd0*/  PRMT R35, R14.reuse, 0x7773, RZ ;  /* 0x000077730e237816 */ /* 0x040fe200000000ff */
[----:B------:R1:W-:Y:S01]  /*cbe0*/  STG.E.U8 desc[UR30][R6.64], R21 ;  /* 0x0000001506007986 */ /* 0x0003e2000c10111e */
[----:B------:R-:W-:Y:S01]  /*cbf0*/  PRMT R36, R14, 0x7772, RZ ;  /* 0x000077720e247816 */ /* 0x000fe200000000ff */
[----:B0-----:R-:W-:Y:S01]  /*cc00*/  IMAD R5, R10, 0x2, R19 ;  /* 0x000000020a057824 */ /* 0x001fe200078e0213 */
[C---:B------:R-:W-:Y:S02]  /*cc10*/  PRMT R37, R14.reuse, 0x7771, RZ ;  /* 0x000077710e257816 */ /* 0x040fe400000000ff */
[----:B------:R-:W-:Y:S02]  /*cc20*/  PRMT R42, R14, 0x7770, RZ ;  /* 0x000077700e2a7816 */ /* 0x000fe400000000ff */
[----:B------:R-:W-:-:S02]  /*cc30*/  LEA.HI.X.SX32 R13, R13, R56, 0x1, P1 ;  /* 0x000000380d0d7211 */ /* 0x000fc400008f0eff */
[-C--:B------:R-:W-:Y:S02]  /*cc40*/  IADD3 R14, P1, PT, R15, R11.reuse, RZ ;  /* 0x0000000b0f0e7210 */ /* 0x080fe40007f3e0ff */
[----:B------:R-:W-:Y:S01]  /*cc50*/  LEA.HI R67, R77, 0x7e, RZ, 0x1a ;  /* 0x0000007e4d437811 */ /* 0x000fe200078fd0ff */
[----:B------:R0:W-:Y:S01]  /*cc60*/  STG.E.U8 desc[UR30][R12.64], R23 ;  /* 0x000000170c007986 */ /* 0x0001e2000c10111e */
[-C--:B------:R-:W-:Y:S02]  /*cc70*/  LEA.HI.X.SX32 R15, R15, R56.reuse, 0x1, P1 ;  /* 0x000000380f0f7211 */ /* 0x080fe400008f0eff */
[CC--:B------:R-:W-:Y:S02]  /*cc80*/  IADD3 R16, P1, PT, R19.reuse, R11.reuse, RZ ;  /* 0x0000000b13107210 */ /* 0x0c0fe40007f3e0ff */
[-C--:B-1----:R-:W-:Y:S01]  /*cc90*/  IADD3 R6, P2, PT, R18, R11.reuse, RZ ;  /* 0x0000000b12067210 */ /* 0x082fe20007f5e0ff */
[----:B------:R1:W-:Y:S01]  /*cca0*/  STG.E.U8 desc[UR30][R14.64], R25 ;  /* 0x000000190e007986 */ /* 0x0003e2000c10111e */
[----:B------:R-:W-:Y:S01]  /*ccb0*/  LEA.HI.X.SX32 R17, R19, R56, 0x1, P1 ;  /* 0x0000003813117211 */ /* 0x000fe200008f0eff */
[----:B------:R-:W-:Y:S01]  /*ccc0*/  IMAD R19, R10, 0x4, R5 ;  /* 0x000000040a137824 */ /* 0x000fe200078e0205 */
[----:B------:R-:W-:-:S02]  /*ccd0*/  IADD3 R4, P1, PT, R5, R11, RZ ;  /* 0x0000000b05047210 */ /* 0x000fc40007f3e0ff */
[-C--:B------:R-:W-:Y:S01]  /*cce0*/  LEA.HI.X.SX32 R7, R18, R56.reuse, 0x1, P2 ;  /* 0x0000003812077211 */ /* 0x080fe200010f0eff */
[C---:B------:R-:W-:Y:S01]  /*ccf0*/  IMAD R21, R10.reuse, 0x2, R19 ;  /* 0x000000020a157824 */ /* 0x040fe200078e0213 */
[-C--:B------:R-:W-:Y:S01]  /*cd00*/  LEA.HI.X.SX32 R5, R5, R56.reuse, 0x1, P1 ;  /* 0x0000003805057211 */ /* 0x080fe200008f0eff */
[----:B------:R2:W-:Y:S01]  /*cd10*/  STG.E.U8 desc[UR30][R16.64], R53 ;  /* 0x0000003510007986 */ /* 0x0005e2000c10111e */
[CC--:B0-----:R-:W-:Y:S01]  /*cd20*/  IADD3 R12, P1, PT, R19.reuse, R11.reuse, RZ ;  /* 0x0000000b130c7210 */ /* 0x0c1fe20007f3e0ff */
[C---:B------:R-:W-:Y:S02]  /*cd30*/  IMAD R23, R10.reuse, 0x2, R21 ;  /* 0x000000020a177824 */ /* 0x040fe400078e0215 */
[----:B------:R0:W-:Y:S01]  /*cd40*/  STG.E.U8 desc[UR30][R4.64], R45 ;  /* 0x0000002d04007986 */ /* 0x0001e2000c10111e */
[-C--:B------:R-:W-:Y:S01]  /*cd50*/  LEA.HI.X.SX32 R13, R19, R56.reuse, 0x1, P1 ;  /* 0x00000038130d7211 */ /* 0x080fe200008f0eff */
[C---:B------:R-:W-:Y:S01]  /*cd60*/  IMAD R19, R10.reuse, 0x2, R23 ;  /* 0x000000020a137824 */ /* 0x040fe200078e0217 */
[CC--:B-1----:R-:W-:Y:S01]  /*cd70*/  IADD3 R14, P1, PT, R21.reuse, R11.reuse, RZ ;  /* 0x0000000b150e7210 */ /* 0x0c2fe20007f3e0ff */
[----:B------:R1:W-:Y:S02]  /*cd80*/  STG.E.U8 desc[UR30][R6.64], R31 ;  /* 0x0000001f06007986 */ /* 0x0003e4000c10111e */
[C---:B------:R-:W-:Y:S01]  /*cd90*/  IMAD R25, R10.reuse, 0x2, R19 ;  /* 0x000000020a197824 */ /* 0x040fe200078e0213 */
[-C--:B------:R-:W-:Y:S01]  /*cda0*/  LEA.HI.X.SX32 R15, R21, R56.reuse, 0x1, P1 ;  /* 0x00000038150f7211 */ /* 0x080fe200008f0eff */
[----:B------:R-:W-:Y:S01]  /*cdb0*/  STG.E.U8 desc[UR30][R12.64], R47 ;  /* 0x0000002f0c007986 */ /* 0x000fe2000c10111e */
[-C--:B--2---:R-:W-:Y:S01]  /*cdc0*/  IADD3 R16, P1, PT, R23, R11.reuse, RZ ;  /* 0x0000000b17107210 */ /* 0x084fe20007f3e0ff */
[C---:B------:R-:W-:Y:S01]  /*cdd0*/  IMAD R21, R10.reuse, 0x2, R25 ;  /* 0x000000020a157824 */ /* 0x040fe200078e0219 */
[----:B------:R-:W-:Y:S01]  /*cde0*/  LEA.HI R53, R77, 0x1e, RZ, 0x1a ;  /* 0x0000001e4d357811 */ /* 0x000fe200078fd0ff */
[----:B------:R2:W-:Y:S01]  /*cdf0*/  STG.E.U8 desc[UR30][R14.64], R49 ;  /* 0x000000310e007986 */ /* 0x0005e2000c10111e */
[----:B------:R-:W-:Y:S01]  /*ce00*/  LEA.HI.X.SX32 R17, R23, R56, 0x1, P1 ;  /* 0x0000003817117211 */ /* 0x000fe200008f0eff */
[----:B------:R-:W-:Y:S01]  /*ce10*/  IMAD R23, R10, 0x2, R21 ;  /* 0x000000020a177824 */ /* 0x000fe200078e0215 */
[----:B0-----:R-:W-:-:S03]  /*ce20*/  IADD3 R4, P1, PT, R19, R11, RZ ;  /* 0x0000000b13047210 */ /* 0x001fc60007f3e0ff */
[C---:B-1----:R-:W-:Y:S01]  /*ce30*/  IMAD R31, R10.reuse, 0x4, R23 ;  /* 0x000000040a1f7824 */ /* 0x042fe200078e0217 */
[----:B------:R0:W-:Y:S01]  /*ce40*/  STG.E.U8 desc[UR30][R16.64], R51 ;  /* 0x0000003310007986 */ /* 0x0001e2000c10111e */
[----:B------:R-:W-:Y:S01]  /*ce50*/  LEA.HI.X.SX32 R5, R19, R56, 0x1, P1 ;  /* 0x0000003813057211 */ /* 0x000fe200008f0eff */
[----:B------:R-:W-:Y:S01]  /*ce60*/  IMAD R19, R53, R10, RZ ;  /* 0x0000000a35137224 */ /* 0x000fe200078e02ff */
[-C--:B------:R-:W-:Y:S01]  /*ce70*/  IADD3 R6, P1, PT, R25, R11.reuse, RZ ;  /* 0x0000000b19067210 */ /* 0x080fe20007f3e0ff */
[C---:B------:R-:W-:Y:S01]  /*ce80*/  IMAD R45, R10.reuse, 0x2, R31 ;  /* 0x000000020a2d7824 */ /* 0x040fe200078e021f */
[-C--:B--2---:R-:W-:Y:S01]  /*ce90*/  IADD3 R14, P2, PT, R23, R11.reuse, RZ ;  /* 0x0000000b170e7210 */ /* 0x084fe20007f5e0ff */
[----:B------:R1:W-:Y:S01]  /*cea0*/  STG.E.U8 desc[UR30][R4.64], R57 ;  /* 0x0000003904007986 */ /* 0x0003e2000c10111e */
[----:B------:R-:W-:Y:S01]  /*ceb0*/  LEA.HI.X.SX32 R7, R25, R56, 0x1, P1 ;  /* 0x0000003819077211 */ /* 0x000fe200008f0eff */
[----:B------:R-:W-:Y:S01]  /*cec0*/  IMAD R47, R10, 0x2, R45 ;  /* 0x000000020a2f7824 */ /* 0x000fe200078e022d */
[----:B------:R-:W-:-:S02]  /*ced0*/  IADD3 R12, P1, PT, R21, R11, RZ ;  /* 0x0000000b150c7210 */ /* 0x000fc40007f3e0ff */
[-C--:B------:R-:W-:Y:S01]  /*cee0*/  LEA.HI.X.SX32 R15, R23, R56.reuse, 0x1, P2 ;  /* 0x00000038170f7211 */ /* 0x080fe200010f0eff */
[C---:B------:R-:W-:Y:S01]  /*cef0*/  IMAD R49, R10.reuse, 0x2, R47 ;  /* 0x000000020a317824 */ /* 0x040fe200078e022f */
[----:B------:R-:W-:Y:S01]  /*cf00*/  LEA.HI.X.SX32 R13, R21, R56, 0x1, P1 ;  /* 0x00000038150d7211 */ /* 0x000fe200008f0eff */
[----:B------:R2:W-:Y:S01]  /*cf10*/  STG.E.U8 desc[UR30][R6.64], R59 ;  /* 0x0000003b06007986 */ /* 0x0005e2000c10111e */
[C---:B------:R-:W-:Y:S01]  /*cf20*/  LEA.HI R25, R77.reuse, 0x6e, RZ, 0x1a ;  /* 0x0000006e4d197811 */ /* 0x040fe200078fd0ff */
[C---:B0-----:R-:W-:Y:S01]  /*cf30*/  IMAD R51, R10.reuse, 0x2, R49 ;  /* 0x000000020a337824 */ /* 0x041fe200078e0231 */
[C---:B------:R-:W-:Y:S01]  /*cf40*/  LEA.HI R21, R77.reuse, 0x2e, RZ, 0x1a ;  /* 0x0000002e4d157811 */ /* 0x040fe200078fd0ff */
[----:B------:R0:W-:Y:S01]  /*cf50*/  STG.E.U8 desc[UR30][R12.64], R61 ;  /* 0x0000003d0c007986 */ /* 0x0001e2000c10111e */
[C---:B------:R-:W-:Y:S01]  /*cf60*/  LEA.HI R17, R77.reuse, 0x3e, RZ, 0x1a ;  /* 0x0000003e4d117811 */ /* 0x040fe200078fd0ff */
[C---:B------:R-:W-:Y:S01]  /*cf70*/  IMAD R53, R10.reuse, 0x2, R51 ;  /* 0x000000020a357824 */ /* 0x040fe200078e0233 */
[----:B------:R-:W-:Y:S01]  /*cf80*/  LEA.HI R23, R77, 0x5e, RZ, 0x1a ;  /* 0x0000005e4d177811 */ /* 0x000fe200078fd0ff */
[----:B------:R3:W-:Y:S01]  /*cf90*/  STG.E.U8 desc[UR30][R14.64], R63 ;  /* 0x0000003f0e007986 */ /* 0x0007e2000c10111e */
[-C--:B-1----:R-:W-:Y:S01]  /*cfa0*/  IMAD R4, R21, R10.reuse, RZ ;  /* 0x0000000a15047224 */ /* 0x082fe200078e02ff */
[-C--:B------:R-:W-:Y:S01]  /*cfb0*/  IADD3 R18, P3, PT, R19, R11.reuse, RZ ;  /* 0x0000000b13127210 */ /* 0x080fe20007f7e0ff */
[C---:B------:R-:W-:Y:S01]  /*cfc0*/  IMAD R5, R10.reuse, 0x2, R53 ;  /* 0x000000020a057824 */ /* 0x040fe200078e0235 */
[----:B--2---:R-:W-:Y:S01]  /*cfd0*/  LEA.HI R7, R77, 0x4e, RZ, 0x1a ;  /* 0x0000004e4d077811 */ /* 0x004fe200078fd0ff */
[----:B------:R-:W-:Y:S01]  /*cfe0*/  IMAD R6, R17, R10, RZ ;  /* 0x0000000a11067224 */ /* 0x000fe200078e02ff */
[----:B------:R-:W-:Y:S01]  /*cff0*/  LEA.HI.X.SX32 R19, R19, R56, 0x1, P3 ;  /* 0x0000003813137211 */ /* 0x000fe200018f0eff */
[----:B------:R-:W-:Y:S01]  /*d000*/  IMAD R57, R10, 0x4, R5 ;  /* 0x000000040a397824 */ /* 0x000fe200078e0205 */
[-C--:B------:R-:W-:Y:S01]  /*d010*/  IADD3 R22, P2, PT, R4, R11.reuse, RZ ;  /* 0x0000000b04167210 */ /* 0x080fe20007f5e0ff */
[----:B0-----:R-:W-:Y:S01]  /*d020*/  IMAD R13, R23, R10, RZ ;  /* 0x0000000a170d7224 */ /* 0x001fe200078e02ff */
[-C--:B------:R-:W-:Y:S01]  /*d030*/  IADD3 R20, P3, PT, R6, R11.reuse, RZ ;  /* 0x0000000b06147210 */ /* 0x080fe20007f7e0ff */
[----:B------:R-:W-:Y:S01]  /*d040*/  IMAD R59, R10, 0x2, R57 ;  /* 0x000000020a3b7824 */ /* 0x000fe200078e0239 */
[----:B------:R-:W-:Y:S01]  /*d050*/  LEA.HI.X.SX32 R23, R4, R56, 0x1, P2 ;  /* 0x0000003804177211 */ /* 0x000fe200010f0eff */
[----:B---3--:R-:W-:Y:S01]  /*d060*/  IMAD R15, R25, R10, RZ ;  /* 0x0000000a190f7224 */ /* 0x008fe200078e02ff */
[-C--:B------:R-:W-:Y:S01]  /*d070*/  IADD3 R16, P5, PT, R13, R11.reuse, RZ ;  /* 0x0000000b0d107210 */ /* 0x080fe20007fbe0ff */
[----:B------:R-:W-:Y:S01]  /*d080*/  IMAD R61, R10, 0x2, R59 ;  /* 0x000000020a3d7824 */ /* 0x000fe200078e023b */
[----:B------:R-:W-:Y:S01]  /*d090*/  LEA.HI.X.SX32 R21, R6, R56, 0x1, P3 ;  /* 0x0000003806157211 */ /* 0x000fe200018f0eff */
[----:B------:R-:W-:Y:S01]  /*d0a0*/  IMAD R25, R67, R10, RZ ;  /* 0x0000000a43197224 */ /* 0x000fe200078e02ff */
[-C--:B------:R-:W-:Y:S01]  /*d0b0*/  IADD3 R24, P2, PT, R31, R11.reuse, RZ ;  /* 0x0000000b1f187210 */ /* 0x080fe20007f5e0ff */
[C---:B------:R-:W-:Y:S01]  /*d0c0*/  IMAD R63, R10.reuse, 0x2, R61 ;  /* 0x000000020a3f7824 */ /* 0x040fe200078e023d */
[-C--:B------:R-:W-:Y:S01]  /*d0d0*/  IADD3 R30, P3, PT, R45, R11.reuse, RZ ;  /* 0x0000000b2d1e7210 */ /* 0x080fe20007f7e0ff */
[----:B------:R0:W-:Y:S01]  /*d0e0*/  STG.E.U8 desc[UR30][R18.64], R55 ;  /* 0x0000003712007986 */ /* 0x0001e2000c10111e */
[----:B------:R-:W-:Y:S01]  /*d0f0*/  IADD3 R12, P1, PT, R25, R11, RZ ;  /* 0x0000000b190c7210 */ /* 0x000fe20007f3e0ff */
[C---:B------:R-:W-:Y:S01]  /*d100*/  IMAD R65, R10.reuse, 0x2, R63 ;  /* 0x000000020a417824 */ /* 0x040fe200078e023f */
[----:B------:R-:W-:Y:S01]  /*d110*/  LEA.HI.X.SX32 R17, R13, R56, 0x1, P5 ;  /* 0x000000380d117211 */ /* 0x000fe200028f0eff */
[----:B------:R-:W-:Y:S01]  /*d120*/  IMAD R7, R7, R10, RZ ;  /* 0x0000000a07077224 */ /* 0x000fe200078e02ff */
[-C--:B------:R-:W-:Y:S01]  /*d130*/  LEA.HI.X.SX32 R13, R25, R56.reuse, 0x1, P1 ;  /* 0x00000038190d7211 */ /* 0x080fe200008f0eff */
[----:B------:R-:W-:Y:S01]  /*d140*/  IMAD R67, R10, 0x2, R65 ;  /* 0x000000020a437824 */ /* 0x000fe200078e0241 */
[----:B------:R-:W-:-:S02]  /*d150*/  LEA.HI.X.SX32 R25, R31, R56, 0x1, P2 ;  /* 0x000000381f197211 */ /* 0x000fc400010f0eff */
[-C--:B------:R-:W-:Y:S01]  /*d160*/  IADD3 R44, P1, PT, R47, R11.reuse, RZ ;  /* 0x0000000b2f2c7210 */ /* 0x080fe20007f3e0ff */
[C---:B------:R-:W-:Y:S01]  /*d170*/  IMAD R69, R10.reuse, 0x2, R67 ;  /* 0x000000020a457824 */ /* 0x040fe200078e0243 */
[-C--:B------:R-:W-:Y:S02]  /*d180*/  LEA.HI.X.SX32 R31, R45, R56.reuse, 0x1, P3 ;  /* 0x000000382d1f7211 */ /* 0x080fe400018f0eff */
[-C--:B------:R-:W-:Y:S01]  /*d190*/  IADD3 R46, P2, PT, R49, R11.reuse, RZ ;  /* 0x0000000b312e7210 */ /* 0x080fe20007f5e0ff */
[C---:B------:R-:W-:Y:S01]  /*d1a0*/  IMAD R71, R10.reuse, 0x4, R69 ;  /* 0x000000040a477824 */ /* 0x040fe200078e0245 */
[----:B------:R-:W-:Y:S02]  /*d1b0*/  IADD3 R48, P3, PT, R51, R11, RZ ;  /* 0x0000000b33307210 */ /* 0x000fe40007f7e0ff */
[-C--:B------:R-:W-:Y:S01]  /*d1c0*/  LEA.HI.X.SX32 R45, R47, R56.reuse, 0x1, P1 ;  /* 0x000000382f2d7211 */ /* 0x080fe200008f0eff */
[----:B------:R-:W-:Y:S01]  /*d1d0*/  IMAD R73, R10, 0x2, R71 ;  /* 0x000000020a497824 */ /* 0x000fe200078e0247 */
[----:B------:R-:W-:-:S02]  /*d1e0*/  LEA.HI.X.SX32 R47, R49, R56, 0x1, P2 ;  /* 0x00000038312f7211 */ /* 0x000fc400010f0eff */
[-C--:B------:R-:W-:Y:S01]  /*d1f0*/  LEA.HI.X.SX32 R49, R51, R56.reuse, 0x1, P3 ;  /* 0x0000003833317211 */ /* 0x080fe200018f0eff */
[C---:B------:R-:W-:Y:S01]  /*d200*/  IMAD R75, R10.reuse, 0x2, R73 ;  /* 0x000000020a4b7824 */ /* 0x040fe200078e0249 */
[-C--:B------:R-:W-:Y:S02]  /*d210*/  IADD3 R50, P3, PT, R57, R11.reuse, RZ ;  /* 0x0000000b39327210 */ /* 0x080fe40007f7e0ff */
[-C--:B------:R-:W-:Y:S01]  /*d220*/  IADD3 R54, P1, PT, R53, R11.reuse, RZ ;  /* 0x0000000b35367210 */ /* 0x080fe20007f3e0ff */
[C---:B------:R-:W-:Y:S01]  /*d230*/  IMAD R77, R10.reuse, 0x2, R75 ;  /* 0x000000020a4d7824 */ /* 0x040fe200078e024b */
[-C--:B------:R-:W-:Y:S02]  /*d240*/  LEA.HI.X.SX32 R51, R57, R56.reuse, 0x1, P3 ;  /* 0x0000003839337211 */ /* 0x080fe400018f0eff */
[----:B------:R-:W-:Y:S01]  /*d250*/  IADD3 R52, P2, PT, R5, R11, RZ ;  /* 0x0000000b05347210 */ /* 0x000fe20007f5e0ff */
[----:B------:R-:W-:Y:S01]  /*d260*/  IMAD R79, R10, 0x2, R77 ;  /* 0x000000020a4f7824 */ /* 0x000fe200078e024d */
[----:B0-----:R-:W-:-:S02]  /*d270*/  LEA.HI.X.SX32 R55, R53, R56, 0x1, P1 ;  /* 0x0000003835377211 */ /* 0x001fc400008f0eff */
        /* <DEDUP_REMOVED lines=8> */
[----:B------:R-:W-:-:S02]  /*d300*/  LEA.HI.X.SX32 R63, R63, R56, 0x1, P3 ;  /* 0x000000383f3f7211 */ /* 0x000fc400018f0eff */
[-C--:B------:R-:W-:Y:S01]  /*d310*/  LEA.HI.X.SX32 R67, R67, R56.reuse, 0x1, P2 ;  /* 0x0000003843437211 */ /* 0x080fe200010f0eff */
[C---:B------:R-:W-:Y:S01]  /*d320*/  IMAD R87, R10.reuse, 0x2, R57 ;  /* 0x000000020a577824 */ /* 0x040fe200078e0239 */
[-C--:B------:R-:W-:Y:S02]  /*d330*/  IADD3 R72, P2, PT, R73, R11.reuse, RZ ;  /* 0x0000000b49487210 */ /* 0x080fe40007f5e0ff */
[-C--:B------:R-:W-:Y:S01]  /*d340*/  IADD3 R68, P3, PT, R69, R11.reuse, RZ ;  /* 0x0000000b45447210 */ /* 0x080fe20007f7e0ff */
[C---:B------:R-:W-:Y:S01]  /*d350*/  IMAD R89, R10.reuse, 0x2, R87 ;  /* 0x000000020a597824 */ /* 0x040fe200078e0257 */
[----:B------:R-:W-:Y:S02]  /*d360*/  LEA.HI.X.SX32 R73, R73, R56, 0x1, P2 ;  /* 0x0000003849497211 */ /* 0x000fe400010f0eff */
[-C--:B------:R-:W-:Y:S01]  /*d370*/  IADD3 R78, P2, PT, R79, R11.reuse, RZ ;  /* 0x0000000b4f4e7210 */ /* 0x080fe20007f5e0ff */
[----:B------:R-:W-:Y:S01]  /*d380*/  IMAD R91, R10, 0x2, R89 ;  /* 0x000000020a5b7824 */ /* 0x000fe200078e0259 */
[----:B------:R-:W-:-:S02]  /*d390*/  IADD3 R58, P1, PT, R59, R11, RZ ;  /* 0x0000000b3b3a7210 */ /* 0x000fc40007f3e0ff */
[-C--:B------:R-:W-:Y:S01]  /*d3a0*/  LEA.HI.X.SX32 R69, R69, R56.reuse, 0x1, P3 ;  /* 0x0000003845457211 */ /* 0x080fe200018f0eff */
[C---:B------:R-:W-:Y:S01]  /*d3b0*/  IMAD R93, R10.reuse, 0x2, R91 ;  /* 0x000000020a5d7824 */ /* 0x040fe200078e025b */
[-C--:B------:R-:W-:Y:S02]  /*d3c0*/  IADD3 R74, P3, PT, R75, R11.reuse, RZ ;  /* 0x0000000b4b4a7210 */ /* 0x080fe40007f7e0ff */
[-C--:B------:R-:W-:Y:S01]  /*d3d0*/  LEA.HI.X.SX32 R79, R79, R56.reuse, 0x1, P2 ;  /* 0x000000384f4f7211 */ /* 0x080fe200010f0eff */
[C---:B------:R-:W-:Y:S01]  /*d3e0*/  IMAD R95, R10.reuse, 0x2, R93 ;  /* 0x000000020a5f7824 */ /* 0x040fe200078e025d */
[-C--:B------:R-:W-:Y:S02]  /*d3f0*/  IADD3 R84, P2, PT, R57, R11.reuse, RZ ;  /* 0x0000000b39547210 */ /* 0x080fe40007f5e0ff */
[----:B------:R-:W-:Y:S01]  /*d400*/  LEA.HI.X.SX32 R59, R59, R56, 0x1, P1 ;  /* 0x000000383b3b7211 */ /* 0x000fe200008f0eff */
[----:B------:R-:W-:Y:S01]  /*d410*/  IMAD R97, R10, 0x2, R95 ;  /* 0x000000020a617824 */ /* 0x000fe200078e025f */
[----:B------:R-:W-:-:S02]  /*d420*/  IADD3 R64, P1, PT, R65, R11, RZ ;  /* 0x0000000b41407210 */ /* 0x000fc40007f3e0ff */
[-C--:B------:R-:W-:Y:S01]  /*d430*/  LEA.HI.X.SX32 R75, R75, R56.reuse, 0x1, P3 ;  /* 0x000000384b4b7211 */ /* 0x080fe200018f0eff */
[C---:B------:R-:W-:Y:S01]  /*d440*/  IMAD R99, R10.reuse, 0x4, R97 ;  /* 0x000000040a637824 */ /* 0x040fe200078e0261 */
[-C--:B------:R-:W-:Y:S02]  /*d450*/  IADD3 R80, P3, PT, R81, R11.reuse, RZ ;  /* 0x0000000b51507210 */ /* 0x080fe40007f7e0ff */
[-C--:B------:R-:W-:Y:S01]  /*d460*/  LEA.HI.X.SX32 R85, R57, R56.reuse, 0x1, P2 ;  /* 0x0000003839557211 */ /* 0x080fe200010f0eff */
[C---:B------:R-:W-:Y:S01]  /*d470*/  IMAD R101, R10.reuse, 0x2, R99 ;  /* 0x000000020a657824 */ /* 0x040fe200078e0263 */
[-C--:B------:R-:W-:Y:S02]  /*d480*/  LEA.HI.X.SX32 R65, R65, R56.reuse, 0x1, P1 ;  /* 0x0000003841417211 */ /* 0x080fe400008f0eff */
[----:B------:R-:W-:Y:S01]  /*d490*/  IADD3 R70, P1, PT, R71, R11, RZ ;  /* 0x0000000b47467210 */ /* 0x000fe20007f3e0ff */
[----:B------:R-:W-:Y:S01]  /*d4a0*/  IMAD R103, R10, 0x2, R101 ;  /* 0x000000020a677824 */ /* 0x000fe200078e0265 */
[----:B------:R-:W-:-:S02]  /*d4b0*/  LEA.HI.X.SX32 R81, R81, R56, 0x1, P3 ;  /* 0x0000003851517211 */ /* 0x000fc400018f0eff */
[-C--:B------:R-:W-:Y:S01]  /*d4c0*/  IADD3 R86, P3, PT, R87, R11.reuse, RZ ;  /* 0x0000000b57567210 */ /* 0x080fe20007f7e0ff */
[C---:B------:R-:W-:Y:S01]  /*d4d0*/  IMAD R57, R10.reuse, 0x2, R103 ;  /* 0x000000020a397824 */ /* 0x040fe200078e0267 */
[-C--:B------:R-:W-:Y:S02]  /*d4e0*/  IADD3 R18, P4, PT, R7, R11.reuse, RZ ;  /* 0x0000000b07127210 */ /* 0x080fe40007f9e0ff */
[-C--:B------:R-:W-:Y:S01]  /*d4f0*/  LEA.HI.X.SX32 R71, R71, R56.reuse, 0x1, P1 ;  /* 0x0000003847477211 */ /* 0x080fe200008f0eff */
[C---:B------:R-:W-:Y:S01]  /*d500*/  IMAD R107, R10.reuse, 0x2, R57 ;  /* 0x000000020a6b7824 */ /* 0x040fe200078e0239 */
[----:B------:R-:W-:Y:S02]  /*d510*/  IADD3 R76, P1, PT, R77, R11, RZ ;  /* 0x0000000b4d4c7210 */ /* 0x000fe40007f3e0ff */
[-C--:B------:R-:W-:Y:S01]  /*d520*/  LEA.HI.X.SX32 R87, R87, R56.reuse, 0x1, P3 ;  /* 0x0000003857577211 */ /* 0x080fe200018f0eff */
[----:B------:R-:W-:Y:S01]  /*d530*/  IMAD R109, R10, 0x2, R107 ;  /* 0x000000020a6d7824 */ /* 0x000fe200078e026b */
[----:B------:R-:W-:-:S02]  /*d540*/  LEA.HI.X.SX32 R19, R7, R56, 0x1, P4 ;  /* 0x0000003807137211 */ /* 0x000fc400020f0eff */
[-C--:B------:R-:W-:Y:S01]  /*d550*/  IADD3 R92, P3, PT, R93, R11.reuse, RZ ;  /* 0x0000000b5d5c7210 */ /* 0x080fe20007f7e0ff */
[----:B------:R-:W0:Y:S01]  /*d560*/  LDS.128 R4, [R9] ;  /* 0x0000000009047984 */ /* 0x000e220000000c00 */
        /* <DEDUP_REMOVED lines=9> */
[-C--:B------:R-:W-:Y:S02]  /*d600*/  IADD3 R90, P2, PT, R91, R11.reuse, RZ ;  /* 0x0000000b5b5a7210 */ /* 0x080fe40007f5e0ff */
[-C--:B------:R-:W-:Y:S02]  /*d610*/  LEA.HI.X.SX32 R99, R99, R56.reuse, 0x1, P3 ;  /* 0x0000003863637211 */ /* 0x080fe400018f0eff */
[-C--:B------:R-:W-:Y:S02]  /*d620*/  IADD3 R104, P3, PT, R57, R11.reuse, RZ ;  /* 0x0000000b39687210 */ /* 0x080fe40007f7e0ff */
[-C--:B------:R-:W-:Y:S02]  /*d630*/  LEA.HI.X.SX32 R89, R89, R56.reuse, 0x1, P1 ;  /* 0x0000003859597211 */ /* 0x080fe400008f0eff */
[----:B------:R-:W-:Y:S02]  /*d640*/  LEA.HI.X.SX32 R91, R91, R56, 0x1, P2 ;  /* 0x000000385b5b7211 */ /* 0x000fe400010f0eff */
[----:B------:R-:W-:-:S02]  /*d650*/  IADD3 R94, P1, PT, R95, R11, RZ ;  /* 0x0000000b5f5e7210 */ /* 0x000fc40007f3e0ff */
[-C--:B------:R-:W-:Y:S02]  /*d660*/  IADD3 R96, P2, PT, R97, R11.reuse, RZ ;  /* 0x0000000b61607210 */ /* 0x080fe40007f5e0ff */
[-C--:B------:R-:W-:Y:S01]  /*d670*/  LEA.HI.X.SX32 R105, R57, R56.reuse, 0x1, P3 ;  /* 0x0000003839697211 */ /* 0x080fe200018f0eff */
[C---:B------:R-:W-:Y:S01]  /*d680*/  IMAD R57, R10.reuse, 0x2, R115 ;  /* 0x000000020a397824 */ /* 0x040fe200078e0273 */
[-C--:B------:R-:W-:Y:S02]  /*d690*/  LEA.HI.X.SX32 R95, R95, R56.reuse, 0x1, P1 ;  /* 0x000000385f5f7211 */ /* 0x080fe400008f0eff */
[----:B------:R-:W-:Y:S01]  /*d6a0*/  LEA.HI.X.SX32 R97, R97, R56, 0x1, P2 ;  /* 0x0000003861617211 */ /* 0x000fe200010f0eff */
[C---:B------:R-:W-:Y:S01]  /*d6b0*/  IMAD R119, R10.reuse, 0x2, R57 ;  /* 0x000000020a777824 */ /* 0x040fe200078e0239 */
[-C--:B------:R-:W-:Y:S02]  /*d6c0*/  IADD3 R100, P1, PT, R101, R11.reuse, RZ ;  /* 0x0000000b65647210 */ /* 0x080fe40007f3e0ff */
[-C--:B------:R-:W-:Y:S01]  /*d6d0*/  IADD3 R102, P2, PT, R103, R11.reuse, RZ ;  /* 0x0000000b67667210 */ /* 0x080fe20007f5e0ff */
[----:B------:R-:W-:Y:S01]  /*d6e0*/  IMAD R121, R10, 0x2, R119 ;  /* 0x000000020a797824 */ /* 0x000fe200078e0277 */
[----:B------:R-:W-:-:S02]  /*d6f0*/  IADD3 R110, P3, PT, R111, R11, RZ ;  /* 0x0000000b6f6e7210 */ /* 0x000fc40007f7e0ff */
[-C--:B------:R-:W-:Y:S01]  /*d700*/  LEA.HI.X.SX32 R101, R101, R56.reuse, 0x1, P1 ;  /* 0x0000003865657211 */ /* 0x080fe200008f0eff */
[----:B------:R-:W-:Y:S01]  /*d710*/  IMAD R123, R10, 0x2, R121 ;  /* 0x000000020a7b7824 */ /* 0x000fe200078e0279 */
[-C--:B------:R-:W-:Y:S02]  /*d720*/  LEA.HI.X.SX32 R103, R103, R56.reuse, 0x1, P2 ;  /* 0x0000003867677211 */ /* 0x080fe400010f0eff */
[-C--:B------:R-:W-:Y:S02]  /*d730*/  IADD3 R106, P1, PT, R107, R11.reuse, RZ ;  /* 0x0000000b6b6a7210 */ /* 0x080fe40007f3e0ff */
[-C--:B------:R-:W-:Y:S02]  /*d740*/  IADD3 R108, P2, PT, R109, R11.reuse, RZ ;  /* 0x0000000b6d6c7210 */ /* 0x080fe40007f5e0ff */
[----:B------:R-:W-:Y:S02]  /*d750*/  LEA.HI.X.SX32 R111, R111, R56, 0x1, P3 ;  /* 0x000000386f6f7211 */ /* 0x000fe400018f0eff */
[----:B------:R-:W-:-:S02]  /*d760*/  IADD3 R116, P3, PT, R57, R11, RZ ;  /* 0x0000000b39747210 */ /* 0x000fc40007f7e0ff */
[-C--:B------:R-:W-:Y:S02]  /*d770*/  LEA.HI.X.SX32 R107, R107, R56.reuse, 0x1, P1 ;  /* 0x000000386b6b7211 */ /* 0x080fe400008f0eff */
[-C--:B------:R-:W-:Y:S02]  /*d780*/  LEA.HI.X.SX32 R109, R109, R56.reuse, 0x1, P2 ;  /* 0x000000386d6d7211 */ /* 0x080fe400010f0eff */
[-C--:B------:R-:W-:Y:S02]  /*d790*/  IADD3 R112, P1, PT, R113, R11.reuse, RZ ;  /* 0x0000000b71707210 */ /* 0x080fe40007f3e0ff */
[----:B------:R-:W-:Y:S02]  /*d7a0*/  IADD3 R114, P2, PT, R115, R11, RZ ;  /* 0x0000000b73727210 */ /* 0x000fe40007f5e0ff */
[-C--:B------:R-:W-:Y:S01]  /*d7b0*/  LEA.HI.X.SX32 R117, R57, R56.reuse, 0x1, P3 ;  /* 0x0000003839757211 */ /* 0x080fe200018f0eff */
[----:B------:R-:W-:Y:S01]  /*d7c0*/  IMAD R57, R10, 0x2, R123 ;  /* 0x000000020a397824 */ /* 0x000fe200078e027b */
[----:B------:R-:W-:-:S02]  /*d7d0*/  LEA.HI.X.SX32 R113, R113, R56, 0x1, P1 ;  /* 0x0000003871717211 */ /* 0x000fc400008f0eff */
[----:B------:R-:W-:Y:S02]  /*d7e0*/  LEA.HI.X.SX32 R115, R115, R56, 0x1, P2 ;  /* 0x0000003873737211 */ /* 0x000fe400010f0eff */
[-C--:B------:R-:W-:Y:S02]  /*d7f0*/  IADD3 R10, P1, PT, R119, R11.reuse, RZ ;  /* 0x0000000b770a7210 */ /* 0x080fe40007f3e0ff */
[-C--:B------:R-:W-:Y:S02]  /*d800*/  IADD3 R118, P2, PT, R121, R11.reuse, RZ ;  /* 0x0000000b79767210 */ /* 0x080fe40007f5e0ff */
[-C--:B------:R-:W-:Y:S02]  /*d810*/  IADD3 R120, P3, PT, R123, R11.reuse, RZ ;  /* 0x0000000b7b787210 */ /* 0x080fe40007f7e0ff */
[-C--:B------:R-:W-:Y:S02]  /*d820*/  IADD3 R14, P6, PT, R15, R11.reuse, RZ ;  /* 0x0000000b0f0e7210 */ /* 0x080fe40007fde0ff */
[----:B------:R-:W-:-:S02]  /*d830*/  IADD3 R122, P4, PT, R57, R11, RZ ;  /* 0x0000000b397a7210 */ /* 0x000fc40007f9e0ff */
[-C--:B------:R-:W-:Y:S02]  /*d840*/  LEA.HI.X.SX32 R11, R119, R56.reuse, 0x1, P1 ;  /* 0x00000038770b7211 */ /* 0x080fe400008f0eff */
[-C--:B------:R-:W-:Y:S02]  /*d850*/  LEA.HI.X.SX32 R119, R121, R56.reuse, 0x1, P2 ;  /* 0x0000003879777211 */ /* 0x080fe400010f0eff */
[-C--:B------:R-:W-:Y:S02]  /*d860*/  LEA.HI.X.SX32 R121, R123, R56.reuse, 0x1, P3 ;  /* 0x000000387b797211 */ /* 0x080fe400018f0eff */
[----:B------:R-:W-:Y:S02]  /*d870*/  LEA.HI.X.SX32 R123, R57, R56, 0x1, P4 ;  /* 0x00000038397b7211 */ /* 0x000fe400020f0eff */
[C---:B0-----:R-:W-:Y:S02]  /*d880*/  PRMT R147, R4.reuse, 0x7773, RZ ;  /* 0x0000777304937816 */ /* 0x041fe400000000ff */
[----:B------:R-:W-:-:S02]  /*d890*/  PRMT R149, R4, 0x7772, RZ ;  /* 0x0000777204957816 */ /* 0x000fc400000000ff */
[C---:B------:R-:W-:Y:S02]  /*d8a0*/  PRMT R151, R4.reuse, 0x7771, RZ ;  /* 0x0000777104977816 */ /* 0x040fe400000000ff */
[----:B------:R-:W-:Y:S02]  /*d8b0*/  PRMT R153, R4, 0x7770, RZ ;  /* 0x0000777004997816 */ /* 0x000fe400000000ff */
[C---:B------:R-:W-:Y:S02]  /*d8c0*/  PRMT R139, R5.reuse, 0x7773, RZ ;  /* 0x00007773058b7816 */ /* 0x040fe400000000ff */
[C---:B------:R-:W-:Y:S01]  /*d8d0*/  PRMT R141, R5.reuse, 0x7772, RZ ;  /* 0x00007772058d7816 */ /* 0x040fe200000000ff */
[----:B------:R-:W-:Y:S01]  /*d8e0*/  STG.E.U8 desc[UR30][R24.64], R153 ;  /* 0x0000009918007986 */ /* 0x000fe2000c10111e */
[C---:B------:R-:W-:Y:S02]  /*d8f0*/  PRMT R143, R5.reuse, 0x7771, RZ ;  /* 0x00007771058f7816 */ /* 0x040fe400000000ff */
[----:B------:R-:W-:Y:S01]  /*d900*/  PRMT R145, R5, 0x7770, RZ ;  /* 0x0000777005917816 */ /* 0x000fe200000000ff */
[----:B------:R-:W-:Y:S01]  /*d910*/  STG.E.U8 desc[UR30][R30.64], R151 ;  /* 0x000000971e007986 */ /* 0x000fe2000c10111e */
[----:B------:R-:W-:-:S02]  /*d920*/  PRMT R131, R6, 0x7773, RZ ;  /* 0x0000777306837816 */ /* 0x000fc400000000ff */
[C---:B------:R-:W-:Y:S01]  /*d930*/  PRMT R133, R6.reuse, 0x7772, RZ ;  /* 0x0000777206857816 */ /* 0x040fe200000000ff */
[----:B------:R-:W-:Y:S01]  /*d940*/  STG.E.U8 desc[UR30][R44.64], R149 ;  /* 0x000000952c007986 */ /* 0x000fe2000c10111e */
[C---:B------:R-:W-:Y:S02]  /*d950*/  PRMT R135, R6.reuse, 0x7771, RZ ;  /* 0x0000777106877816 */ /* 0x040fe400000000ff */
[----:B------:R-:W-:Y:S01]  /*d960*/  PRMT R137, R6, 0x7770, RZ ;  /* 0x0000777006897816 */ /* 0x000fe200000000ff */
[----:B------:R-:W-:Y:S01]  /*d970*/  STG.E.U8 desc[UR30][R46.64], R147 ;  /* 0x000000932e007986 */ /* 0x000fe2000c10111e */
[C---:B------:R-:W-:Y:S02]  /*d980*/  PRMT R57, R7.reuse, 0x7773, RZ ;  /* 0x0000777307397816 */ /* 0x040fe400000000ff */
[C---:B------:R-:W-:Y:S01]  /*d990*/  PRMT R125, R7.reuse, 0x7772, RZ ;  /* 0x00007772077d7816 */ /* 0x040fe200000000ff */
[----:B------:R-:W-:Y:S01]  /*d9a0*/  STG.E.U8 desc[UR30][R48.64], R145 ;  /* 0x0000009130007986 */ /* 0x000fe2000c10111e */
[----:B------:R-:W-:-:S02]  /*d9b0*/  PRMT R127, R7, 0x7771, RZ ;  /* 0x00007771077f7816 */ /* 0x000fc400000000ff */
[----:B------:R-:W-:Y:S01]  /*d9c0*/  PRMT R129, R7, 0x7770, RZ ;  /* 0x0000777007817816 */ /* 0x000fe200000000ff */
[----:B------:R-:W-:Y:S01]  /*d9d0*/  STG.E.U8 desc[UR30][R54.64], R143 ;  /* 0x0000008f36007986 */ /* 0x000fe2000c10111e */
[----:B------:R-:W-:Y:S02]  /*d9e0*/  LEA.HI.X.SX32 R15, R15, R56, 0x1, P6 ;  /* 0x000000380f0f7211 */ /* 0x000fe400030f0eff */
[----:B------:R-:W-:Y:S01]  /*d9f0*/  ISETP.GE.U32.AND P1, PT, R8, 0x40, PT ;  /* 0x000000400800780c */ /* 0x000fe20003f26070 */
[----:B------:R-:W0:Y:S04]  /*da00*/  LDS.128 R4, [R9+0x800] ;  /* 0x0008000009047984 */ /* 0x000e280000000c00 */
[----:B------:R-:W-:Y:S04]  /*da10*/  STG.E.U8 desc[UR30][R52.64], R141 ;  /* 0x0000008d34007986 */ /* 0x000fe8000c10111e */
[----:B------:R-:W-:Y:S04]  /*da20*/  STG.E.U8 desc[UR30][R22.64], R139 ;  /* 0x0000008b16007986 */ /* 0x000fe8000c10111e */
[----:B------:R0:W-:Y:S04]  /*da30*/  STG.E.U8 desc[UR30][R50.64], R137 ;  /* 0x0000008932007986 */ /* 0x0001e8000c10111e */
[----:B------:R-:W-:Y:S04]  /*da40*/  STG.E.U8 desc[UR30][R58.64], R135 ;  /* 0x000000873a007986 */ /* 0x000fe8000c10111e */
[----:B------:R-:W-:Y:S04]  /*da50*/  STG.E.U8 desc[UR30][R60.64], R133 ;  /* 0x000000853c007986 */ /* 0x000fe8000c10111e */
[----:B------:R-:W-:Y:S04]  /*da60*/  STG.E.U8 desc[UR30][R62.64], R131 ;  /* 0x000000833e007986 */ /* 0x000fe8000c10111e */
[----:B------:R-:W-:Y:S04]  /*da70*/  STG.E.U8 desc[UR30][R64.64], R129 ;  /* 0x0000008140007986 */ /* 0x000fe8000c10111e */
[----:B------:R-:W-:Y:S04]  /*da80*/  STG.E.U8 desc[UR30][R66.64], R127 ;  /* 0x0000007f42007986 */ /* 0x000fe8000c10111e */
[----:B------:R-:W-:Y:S04]  /*da90*/  STG.E.U8 desc[UR30][R68.64], R125 ;  /* 0x0000007d44007986 */ /* 0x000fe8000c10111e */
[----:B------:R1:W-:Y:S01]  /*daa0*/  STG.E.U8 desc[UR30][R20.64], R57 ;  /* 0x0000003914007986 */ /* 0x0003e2000c10111e */
[----:B0-----:R-:W-:-:S02]  /*dab0*/  PRMT R51, R4, 0x7770, RZ ;  /* 0x0000777004337816 */ /* 0x001fc400000000ff */
[C---:B------:R-:W-:Y:S01]  /*dac0*/  PRMT R49, R4.reuse, 0x7771, RZ ;  /* 0x0000777104317816 */ /* 0x040fe200000000ff */
[----:B------:R-:W-:Y:S01]  /*dad0*/  STG.E.U8 desc[UR30][R70.64], R34 ;  /* 0x0000002246007986 */ /* 0x000fe2000c10111e */
[C---:B------:R-:W-:Y:S02]  /*dae0*/  PRMT R47, R4.reuse, 0x7772, RZ ;  /* 0x00007772042f7816 */ /* 0x040fe400000000ff */
[----:B------:R-:W-:Y:S01]  /*daf0*/  PRMT R45, R4, 0x7773, RZ ;  /* 0x00007773042d7816 */ /* 0x000fe200000000ff */
[----:B------:R-:W-:Y:S01]  /*db00*/  STG.E.U8 desc[UR30][R72.64], R28 ;  /* 0x0000001c48007986 */ /* 0x000fe2000c10111e */
[----:B------:R-:W-:Y:S01]  /*db10*/  PRMT R31, R5, 0x7771, RZ ;  /* 0x00007771051f7816 */ /* 0x000fe200000000ff */
[----:B------:R-:W-:Y:S01]  /*db20*/  IMAD.HI R4, R124, 0x4, RZ ;  /* 0x000000047c047827 */ /* 0x000fe200078e02ff */
[C---:B------:R-:W-:Y:S01]  /*db30*/  PRMT R25, R6.reuse, 0x7770, RZ ;  /* 0x0000777006197816 */ /* 0x040fe200000000ff */
[----:B------:R0:W-:Y:S01]  /*db40*/  STG.E.U8 desc[UR30][R74.64], R27 ;  /* 0x0000001b4a007986 */ /* 0x0001e2000c10111e */
[----:B------:R-:W-:-:S02]  /*db50*/  PRMT R23, R6, 0x7771, RZ ;  /* 0x0000777106177816 */ /* 0x000fc400000000ff */
[----:B-1----:R-:W-:Y:S01]  /*db60*/  PRMT R21, R6, 0x7772, RZ ;  /* 0x0000777206157816 */ /* 0x002fe200000000ff */
[----:B------:R-:W-:Y:S01]  /*db70*/  STG.E.U8 desc[UR30][R76.64], R26 ;  /* 0x0000001a4c007986 */ /* 0x000fe2000c10111e */
[----:B------:R-:W-:-:S03]  /*db80*/  PRMT R9, R7, 0x7772, RZ ;  /* 0x0000777207097816 */ /* 0x000fc600000000ff */
[----:B------:R-:W-:Y:S04]  /*db90*/  STG.E.U8 desc[UR30][R78.64], R38 ;  /* 0x000000264e007986 */ /* 0x000fe8000c10111e */
[----:B------:R1:W-:Y:S01]  /*dba0*/  STG.E.U8 desc[UR30][R80.64], R33 ;  /* 0x0000002150007986 */ /* 0x0003e2000c10111e */
[----:B0-----:R-:W-:-:S03]  /*dbb0*/  PRMT R27, R5, 0x7773, RZ ;  /* 0x00007773051b7816 */ /* 0x001fc600000000ff */
[----:B------:R-:W-:Y:S04]  /*dbc0*/  STG.E.U8 desc[UR30][R82.64], R32 ;  /* 0x0000002052007986 */ /* 0x000fe8000c10111e */
[----:B------:R0:W-:Y:S04]  /*dbd0*/  STG.E.U8 desc[UR30][R18.64], R29 ;  /* 0x0000001d12007986 */ /* 0x0001e8000c10111e */
[----:B------:R-:W-:Y:S01]  /*dbe0*/  STG.E.U8 desc[UR30][R84.64], R42 ;  /* 0x0000002a54007986 */ /* 0x000fe2000c10111e */
[----:B-1----:R-:W-:-:S03]  /*dbf0*/  PRMT R33, R5, 0x7770, RZ ;  /* 0x0000777005217816 */ /* 0x002fc600000000ff */
[----:B------:R-:W-:Y:S04]  /*dc00*/  STG.E.U8 desc[UR30][R86.64], R37 ;  /* 0x0000002556007986 */ /* 0x000fe8000c10111e */
[----:B------:R-:W-:Y:S01]  /*dc10*/  STG.E.U8 desc[UR30][R88.64], R36 ;  /* 0x0000002458007986 */ /* 0x000fe2000c10111e */
[----:B0-----:R-:W-:Y:S02]  /*dc20*/  PRMT R29, R5, 0x7772, RZ ;  /* 0x00007772051d7816 */ /* 0x001fe400000000ff */
[----:B------:R-:W-:Y:S01]  /*dc30*/  PRMT R19, R6, 0x7773, RZ ;  /* 0x0000777306137816 */ /* 0x000fe200000000ff */
[----:B------:R-:W-:Y:S01]  /*dc40*/  STG.E.U8 desc[UR30][R90.64], R35 ;  /* 0x000000235a007986 */ /* 0x000fe2000c10111e */
[C---:B------:R-:W-:Y:S02]  /*dc50*/  PRMT R5, R7.reuse, 0x7773, RZ ;  /* 0x0000777307057816 */ /* 0x040fe400000000ff */
[----:B------:R-:W-:Y:S01]  /*dc60*/  LOP3.LUT R6, R2, 0xf0, RZ, 0xc0, !PT ;  /* 0x000000f002067812 */ /* 0x000fe200078ec0ff */
[----:B------:R-:W-:Y:S04]  /*dc70*/  STG.E.U8 desc[UR30][R92.64], R43 ;  /* 0x0000002b5c007986 */ /* 0x000fe8000c10111e */
[----:B------:R-:W-:Y:S04]  /*dc80*/  STG.E.U8 desc[UR30][R94.64], R41 ;  /* 0x000000295e007986 */ /* 0x000fe8000c10111e */
[----:B------:R-:W-:Y:S04]  /*dc90*/  STG.E.U8 desc[UR30][R96.64], R40 ;  /* 0x0000002860007986 */ /* 0x000fe8000c10111e */
[----:B------:R0:W-:Y:S04]  /*dca0*/  STG.E.U8 desc[UR30][R16.64], R39 ;  /* 0x0000002710007986 */ /* 0x0001e8000c10111e */
[----:B------:R-:W-:Y:S04]  /*dcb0*/  STG.E.U8 desc[UR30][R98.64], R51 ;  /* 0x0000003362007986 */ /* 0x000fe8000c10111e */
[----:B------:R-:W-:Y:S04]  /*dcc0*/  STG.E.U8 desc[UR30][R100.64], R49 ;  /* 0x0000003164007986 */ /* 0x000fe8000c10111e */
[----:B------:R-:W-:Y:S01]  /*dcd0*/  STG.E.U8 desc[UR30][R102.64], R47 ;  /* 0x0000002f66007986 */ /* 0x000fe2000c10111e */
[----:B0-----:R-:W-:-:S02]  /*dce0*/  PRMT R17, R7, 0x7771, RZ ;  /* 0x0000777107117816 */ /* 0x001fc400000000ff */
[----:B------:R-:W-:Y:S01]  /*dcf0*/  PRMT R7, R7, 0x7770, RZ ;  /* 0x0000777007077816 */ /* 0x000fe200000000ff */
[----:B------:R-:W-:Y:S04]  /*dd00*/  STG.E.U8 desc[UR30][R104.64], R45 ;  /* 0x0000002d68007986 */ /* 0x000fe8000c10111e */
[----:B------:R-:W-:Y:S04]  /*dd10*/  STG.E.U8 desc[UR30][R106.64], R33 ;  /* 0x000000216a007986 */ /* 0x000fe8000c10111e */
[----:B------:R-:W-:Y:S04]  /*dd20*/  STG.E.U8 desc[UR30][R108.64], R31 ;  /* 0x0000001f6c007986 */ /* 0x000fe8000c10111e */
[----:B------:R-:W-:Y:S04]  /*dd30*/  STG.E.U8 desc[UR30][R110.64], R29 ;  /* 0x0000001d6e007986 */ /* 0x000fe8000c10111e */
[----:B------:R-:W-:Y:S04]  /*dd40*/  STG.E.U8 desc[UR30][R14.64], R27 ;  /* 0x0000001b0e007986 */ /* 0x000fe8000c10111e */
[----:B------:R-:W-:Y:S04]  /*dd50*/  STG.E.U8 desc[UR30][R112.64], R25 ;  /* 0x0000001970007986 */ /* 0x000fe8000c10111e */
[----:B------:R-:W-:Y:S04]  /*dd60*/  STG.E.U8 desc[UR30][R114.64], R23 ;  /* 0x0000001772007986 */ /* 0x000fe8000c10111e */
[----:B------:R-:W-:Y:S04]  /*dd70*/  STG.E.U8 desc[UR30][R116.64], R21 ;  /* 0x0000001574007986 */ /* 0x000fe8000c10111e */
[----:B------:R0:W-:Y:S04]  /*dd80*/  STG.E.U8 desc[UR30][R10.64], R19 ;  /* 0x000000130a007986 */ /* 0x0001e8000c10111e */
[----:B------:R1:W-:Y:S04]  /*dd90*/  STG.E.U8 desc[UR30][R118.64], R7 ;  /* 0x0000000776007986 */ /* 0x0003e8000c10111e */
[----:B------:R-:W-:Y:S04]  /*dda0*/  STG.E.U8 desc[UR30][R120.64], R17 ;  /* 0x0000001178007986 */ /* 0x000fe8000c10111e */
[----:B------:R-:W-:Y:S01]  /*ddb0*/  STG.E.U8 desc[UR30][R122.64], R9 ;  /* 0x000000097a007986 */ /* 0x000fe2000c10111e */
[----:B0-----:R-:W0:Y:S03]  /*ddc0*/  LDC.64 R10, c[0x0][0x3a0] ;  /* 0x0000e800ff0a7b82 */ /* 0x001e260000000a00 */
[----:B------:R-:W-:Y:S01]  /*ddd0*/  STG.E.U8 desc[UR30][R12.64], R5 ;  /* 0x000000050c007986 */ /* 0x000fe2000c10111e */
[----:B-1----:R-:W-:-:S04]  /*dde0*/  IMAD.SHL.U32 R7, R124, 0x4, RZ ;  /* 0x000000047c077824 */ /* 0x002fc800078e00ff */
[----:B------:R-:W-:Y:S01]  /*ddf0*/  BAR.SYNC.DEFER_BLOCKING 0x0 ;  /* 0x0000000000007b1d */ /* 0x000fe20000010000 */
[----:B0-----:R-:W-:-:S05]  /*de00*/  IADD3 R2, P2, P3, R7, UR6, R10 ;  /* 0x0000000607027c10 */ /* 0x001fca000fb5e00a */
[----:B------:R0:W-:Y:S02]  /*de10*/  STSM.16.M88 [R3], R0 ;  /* 0x0000000003007844 */ /* 0x0001e40000000000 */
[----:B------:R-:W-:Y:S01]  /*de20*/  BAR.SYNC.DEFER_BLOCKING 0x0 ;  /* 0x0000000000007b1d */ /* 0x000fe20000010000 */
[----:B0-----:R-:W-:-:S05]  /*de30*/  IADD3.X R3, PT, PT, R4, UR5, R11, P2, P3 ;  /* 0x0000000504037c10 */ /* 0x001fca00097e640b */
[----:B------:R-:W0:Y:S04]  /*de40*/  LDSM.16.M88 R15, [R6+UR14] ;  /* 0x0000000e060f783b */ /* 0x000e280008000000 */
[----:B0-----:R0:W-:Y:S01]  /*de50*/  @!P1 STG.E desc[UR30][R2.64], R15 ;  /* 0x0000000f02009986 */ /* 0x0011e2000c10191e */
[----:B------:R-:W-:Y:S06]  /*de60*/  BAR.SYNC.DEFER_BLOCKING 0x0 ;  /* 0x0000000000007b1d */ /* 0x000fec0000010000 */
[----:B------:R-:W-:Y:S05]  /*de70*/  @P0 BRA `(.L_x_19) ;  /* 0x0000000000a00947 */ /* 0x000fea0003800000 */
[----:B------:R-:W1:Y:S01]  /*de80*/  S2UR UR5, SR_CgaCtaId ;  /* 0x00000000000579c3 */ /* 0x000e620000008800 */
[----:B------:R-:W-:Y:S01]  /*de90*/  NOP ;  /* 0x0000000000007918 */ /* 0x000fe20000000000 */
[----:B------:R-:W-:Y:S01]  /*dea0*/  UMOV UR4, 0x50 ;  /* 0x0000005000047882 */ /* 0x000fe20000000000 */
[----:B------:R-:W-:Y:S02]  /*deb0*/  IMAD.U32 R0, RZ, RZ, UR12 ;  /* 0x0000000cff007e24 */ /* 0x000fe4000f8e00ff */
[----:B0-----:R-:W-:Y:S02]  /*dec0*/  IMAD.MOV.U32 R3, RZ, RZ, 0xf ;  /* 0x0000000fff037424 */ /* 0x001fe400078e00ff */
[----:B------:R-:W-:Y:S01]  /*ded0*/  IMAD.MOV.U32 R7, RZ, RZ, 0x1 ;  /* 0x00000001ff077424 */ /* 0x000fe200078e00ff */
[----:B------:R-:W-:-:S04]  /*dee0*/  LOP3.LUT R0, R0, 0xffff, RZ, 0xc0, !PT ;  /* 0x0000ffff00007812 */ /* 0x000fc800078ec0ff */
[----:B------:R-:W-:-:S05]  /*def0*/  SHF.R.U32.HI R0, RZ, 0x5, R0 ;  /* 0x00000005ff007819 */ /* 0x000fca0000011600 */
[----:B------:R-:W-:Y:S01]  /*df00*/  VIADD R2, R0, 0x10 ;  /* 0x0000001000027836 */ /* 0x000fe20000000000 */
[----:B------:R-:W-:Y:S01]  /*df10*/  SHF.L.U32 R0, R3, R0, RZ ;  /* 0x0000000003007219 */ /* 0x000fe200000006ff */
[----:B-1----:R-:W-:-:S03]  /*df20*/  ULEA UR6, UR5, UR4, 0x18 ;  /* 0x0000000405067291 */ /* 0x002fc6000f8ec0ff */
[----:B------:R-:W-:-:S04]  /*df30*/  SHF.L.U32 R3, R7, R2, RZ ;  /* 0x0000000207037219 */ /* 0x000fc800000006ff */
[----:B------:R-:W-:Y:S02]  /*df40*/  LOP3.LUT R0, R3, R0, RZ, 0xfc, !PT ;  /* 0x0000000003007212 */ /* 0x000fe400078efcff */
[----:B------:R-:W0:Y:S02]  /*df50*/  LDS R5, [UR6] ;  /* 0x00000006ff057984 */ /* 0x000e240008000800 */
[C---:B------:R-:W-:Y:S02]  /*df60*/  LOP3.LUT R2, R0.reuse, 0xffff, RZ, 0xc0, !PT ;  /* 0x0000ffff00027812 */ /* 0x040fe400078ec0ff */
[----:B0-----:R-:W-:-:S04]  /*df70*/  LOP3.LUT R3, R0, 0xffff, R5, 0x80, !PT ;  /* 0x0000ffff00037812 */ /* 0x001fc800078e8005 */
[----:B------:R-:W-:-:S13]  /*df80*/  ISETP.NE.AND P0, PT, R3, R2, PT ;  /* 0x000000020300720c */ /* 0x000fda0003f05270 */
[----:B------:R-:W-:Y:S05]  /*df90*/  @P0 BRA `(.L_x_20) ;  /* 0x0000000000500947 */ /* 0x000fea0003800000 */
[----:B------:R-:W-:Y:S02]  /*dfa0*/  SHF.R.U32.HI R5, RZ, 0x10, R5 ;  /* 0x00000010ff057819 */ /* 0x000fe40000011605 */
[----:B------:R-:W-:-:S04]  /*dfb0*/  SHF.R.U32.HI R2, RZ, 0x10, R0 ;  /* 0x00000010ff027819 */ /* 0x000fc80000011600 */
[----:B------:R-:W-:-:S04]  /*dfc0*/  LOP3.LUT R5, R5, R2, RZ, 0xc0, !PT ;  /* 0x0000000205057212 */ /* 0x000fc800078ec0ff */
[----:B------:R-:W-:-:S13]  /*dfd0*/  ISETP.NE.AND P0, PT, R5, R2, PT ;  /* 0x000000020500720c */ /* 0x000fda0003f05270 */
[----:B------:R-:W-:Y:S05]  /*dfe0*/  @P0 BRA `(.L_x_21) ;  /* 0x0000000000300947 */ /* 0x000fea0003800000 */
[----:B------:R-:W-:Y:S01]  /*dff0*/  R2UR UR4, R0 ;  /* 0x00000000000472ca */ /* 0x000fe200000e0000 */
[----:B------:R-:W-:Y:S01]  /*e000*/  VOTEU.ANY UR5, UPT, PT ;  /* 0x0000000000057886 */ /* 0x000fe200038e0100 */
[----:B------:R-:W0:Y:S01]  /*e010*/  S2R R0, SR_LANEID ;  /* 0x0000000000007919 */ /* 0x000e220000000000 */
[----:B------:R-:W-:-:S10]  /*e020*/  UFLO.U32 UR5, UR5 ;  /* 0x00000005000572bd */ /* 0x000fd400080e0000 */
[----:B------:R-:W-:-:S06]  /*e030*/  ULOP3.LUT UR4, URZ, UR4, URZ, 0x33, !UPT ;  /* 0x00000004ff047292 */ /* 0x000fcc000f8e33ff */
[----:B------:R-:W-:-:S04]  /*e040*/  IMAD.U32 R2, RZ, RZ, UR4 ;  /* 0x00000004ff027e24 */ /* 0x000fc8000f8e00ff */
[----:B------:R-:W1:Y:S02]  /*e050*/  REDUX UR7, R2 ;  /* 0x00000000020773c4 */ /* 0x000e640000000000 */
[----:B------:R2:W-:Y:S01]  /*e060*/  UTCATOMSWS.AND URZ, UR4 ;  /* 0x0000000400ff79e3 */ /* 0x0005e20008000000 */
[----:B0-----:R-:W-:Y:S01]  /*e070*/  ISETP.EQ.U32.AND P0, PT, R0, UR5, PT ;  /* 0x0000000500007c0c */ /* 0x001fe2000bf02070 */
[----:B-1----:R-:W-:-:S12]  /*e080*/  IMAD.U32 R0, RZ, RZ, UR7 ;  /* 0x00000007ff007e24 */ /* 0x002fd8000f8e00ff */
[----:B------:R2:W-:Y:S01]  /*e090*/  @P0 ATOMS.AND RZ, [UR6], R0 ;  /* 0x00000000ffff098c */ /* 0x0005e2000a800006 */
[----:B------:R-:W-:Y:S05]  /*e0a0*/  BRA `(.L_x_19) ;  /* 0x0000000000147947 */ /* 0x000fea0003800000 */
.L_x_21:
[----:B------:R-:W-:-:S07]  /*e0b0*/  MOV R2, 0xe0d0 ;  /* 0x0000e0d000027802 */ /* 0x000fce0000000f00 */
[----:B------:R-:W-:Y:S05]  /*e0c0*/  CALL.REL.NOINC `($__internal_0_$__cuda_sm10x_tcgen05_guardrail_trap_col_being_dealloced_not_returned_by_alloc) ;  /* 0x0000000000447944 */ /* 0x000fea0003c00000 */
[----:B------:R-:W-:Y:S05]  /*e0d0*/  BRA `(.L_x_19) ;  /* 0x0000000000087947 */ /* 0x000fea0003800000 */
.L_x_20:
[----:B------:R-:W-:-:S07]  /*e0e0*/  MOV R2, 0xe100 ;  /* 0x0000e10000027802 */ /* 0x000fce0000000f00 */
[----:B------:R-:W-:Y:S05]  /*e0f0*/  CALL.REL.NOINC `($__internal_2_$__cuda_sm10x_tcgen05_guardrail_trap_unallocated_columns_being_dealloced) ;  /* 0x0000000000507944 */ /* 0x000fea0003c00000 */
.L_x_19:
[----:B------:R-:W-:Y:S01]  /*e100*/  NOP ;  /* 0x0000000000007918 */ /* 0x000fe20000000000 */
[----:B--2---:R-:W-:Y:S05]  /*e110*/  EXIT ;  /* 0x000000000000794d */ /* 0x004fea0003800000 */
.L_x_8:
[----:B------:R-:W1:Y:S02]  /*e120*/  SYNCS.PHASECHK.TRANS64.TRYWAIT P4, [UR14+0x4000], RZ ;  /* 0x004000ffff0075a7 */ /* 0x000e64000808110e */
[----:B-1----:R-:W-:Y:S05]  /*e130*/  @!P4 BRA `(.L_x_8) ;  /* 0xfffffffc00f8c947 */ /* 0x002fea000383ffff */
[----:B------:R-:W-:Y:S05]  /*e140*/  BRA `(.L_x_7) ;  /* 0xffffff58004c7947 */ /* 0x000fea000383ffff */
.L_x_13:
[----:B------:R-:W1:Y:S02]  /*e150*/  SYNCS.PHASECHK.TRANS64.TRYWAIT P2, [UR14+0x9010], RZ ;  /* 0x009010ffff0075a7 */ /* 0x000e64000804110e */
[----:B-1----:R-:W-:Y:S05]  /*e160*/  @!P2 BRA `(.L_x_13) ;  /* 0xfffffffc00f8a947 */ /* 0x002fea000383ffff */
[----:B------:R-:W-:Y:S05]  /*e170*/  BRA `(.L_x_22) ;  /* 0xffffffa400347947 */ /* 0x000fea000383ffff */
.L_x_14:
[----:B------:R-:W1:Y:S02]  /*e180*/  SYNCS.PHASECHK.TRANS64.TRYWAIT P2, [UR17], R37 ;  /* 0x00000025ff0075a7 */ /* 0x000e640008041111 */
[----:B-1----:R-:W-:Y:S05]  /*e190*/  @!P2 BRA `(.L_x_14) ;  /* 0xfffffffc00f8a947 */ /* 0x002fea000383ffff */
[----:B------:R-:W-:Y:S05]  /*e1a0*/  BRA `(.L_x_23) ;  /* 0xffffffb000407947 */ /* 0x000fea000383ffff */
.L_x_18:
[----:B------:R-:W0:Y:S02]  /*e1b0*/  SYNCS.PHASECHK.TRANS64.TRYWAIT P2, [UR17], R4 ;  /* 0x00000004ff0075a7 */ /* 0x000e240008041111 */
[----:B0-----:R-:W-:Y:S05]  /*e1c0*/  @!P2 BRA `(.L_x_18) ;  /* 0xfffffffc00f8a947 */ /* 0x001fea000383ffff */
[----:B------:R-:W-:Y:S05]  /*e1d0*/  BRA `(.L_x_17) ;  /* 0xffffffc800c07947 */ /* 0x000fea000383ffff */
        .weak           $__internal_0_$__cuda_sm10x_tcgen05_guardrail_trap_col_being_dealloced_not_returned_by_alloc
        .type           $__internal_0_$__cuda_sm10x_tcgen05_guardrail_trap_col_being_dealloced_not_returned_by_alloc,@function
        .size           $__internal_0_$__cuda_sm10x_tcgen05_guardrail_trap_col_being_dealloced_not_returned_by_alloc,($__internal_1_$__cuda_sm10x_tcgen05_guardrail_trap_phase_invalid_during_alloc - $__internal_0_$__cuda_sm10x_tcgen05_guardrail_trap_col_being_dealloced_not_returned_by_alloc)
$__internal_0_$__cuda_sm10x_tcgen05_guardrail_trap_col_being_dealloced_not_returned_by_alloc:
[----:B------:R-:W-:Y:S05]  /*e1e0*/  BPT.TRAP 0x1 ;  /* 0x000000040000795c */ /* 0x000fea0000300000 */
[----:B------:R-:W-:-:S04]  /*e1f0*/  IMAD.MOV.U32 R3, RZ, RZ, 0x0 ;  /* 0x00000000ff037424 */ /* 0x000fc800078e00ff */
[----:B------:R-:W-:Y:S05]  /*e200*/  RET.REL.NODEC R2 `(attn_fwd) ;  /* 0xffffff1c027c7950 */ /* 0x000fea0003c3ffff */
        .weak           $__internal_1_$__cuda_sm10x_tcgen05_guardrail_trap_phase_invalid_during_alloc
        .type           $__internal_1_$__cuda_sm10x_tcgen05_guardrail_trap_phase_invalid_during_alloc,@function
        .size           $__internal_1_$__cuda_sm10x_tcgen05_guardrail_trap_phase_invalid_during_alloc,($__internal_2_$__cuda_sm10x_tcgen05_guardrail_trap_unallocated_columns_being_dealloced - $__internal_1_$__cuda_sm10x_tcgen05_guardrail_trap_phase_invalid_during_alloc)
$__internal_1_$__cuda_sm10x_tcgen05_guardrail_trap_phase_invalid_during_alloc:
[----:B------:R-:W-:Y:S05]  /*e210*/  BPT.TRAP 0x1 ;  /* 0x000000040000795c */ /* 0x000fea0000300000 */
[----:B------:R-:W-:-:S04]  /*e220*/  IMAD.MOV.U32 R3, RZ, RZ, 0x0 ;  /* 0x00000000ff037424 */ /* 0x000fc800078e00ff */
[----:B------:R-:W-:Y:S05]  /*e230*/  RET.REL.NODEC R2 `(attn_fwd) ;  /* 0xffffff1c02707950 */ /* 0x000fea0003c3ffff */
        .weak           $__internal_2_$__cuda_sm10x_tcgen05_guardrail_trap_unallocated_columns_being_dealloced
        .type           $__internal_2_$__cuda_sm10x_tcgen05_guardrail_trap_unallocated_columns_being_dealloced,@function
        .size           $__internal_2_$__cuda_sm10x_tcgen05_guardrail_trap_unallocated_columns_being_dealloced,(.L_x_27 - $__internal_2_$__cuda_sm10x_tcgen05_guardrail_trap_unallocated_columns_being_dealloced)
$__internal_2_$__cuda_sm10x_tcgen05_guardrail_trap_unallocated_columns_being_dealloced:
[----:B------:R-:W-:Y:S05]  /*e240*/  BPT.TRAP 0x1 ;  /* 0x000000040000795c */ /* 0x000fea0000300000 */
[----:B------:R-:W-:-:S04]  /*e250*/  IMAD.MOV.U32 R3, RZ, RZ, 0x0 ;  /* 0x00000000ff037424 */ /* 0x000fc800078e00ff */
[----:B------:R-:W-:Y:S05]  /*e260*/  RET.REL.NODEC R2 `(attn_fwd) ;  /* 0xffffff1c02647950 */ /* 0x000fea0003c3ffff */
.L_x_24:
[----:B------:R-:W-:-:S00]  /*e270*/  BRA `(.L_x_24) ;  /* 0xfffffffc00fc7947 */ /* 0x000fc0000383ffff */
[----:B------:R-:W-:-:S00]  /*e280*/  NOP ;  /* 0x0000000000007918 */ /* 0x000fc00000000000 */
[----:B------:R-:W-:-:S00]  /*e290*/  NOP ;  /* 0x0000000000007918 */ /* 0x000fc00000000000 */
[----:B------:R-:W-:-:S00]  /*e2a0*/  NOP ;  /* 0x0000000000007918 */ /* 0x000fc00000000000 */
[----:B------:R-:W-:-:S00]  /*e2b0*/  NOP ;  /* 0x0000000000007918 */ /* 0x000fc00000000000 */
[----:B------:R-:W-:-:S00]  /*e2c0*/  NOP ;  /* 0x0000000000007918 */ /* 0x000fc00000000000 */
[----:B------:R-:W-:-:S00]  /*e2d0*/  NOP ;  /* 0x0000000000007918 */ /* 0x000fc00000000000 */
[----:B------:R-:W-:-:S00]  /*e2e0*/  NOP ;  /* 0x0000000000007918 */ /* 0x000fc00000000000 */
[----:B------:R-:W-:-:S00]  /*e2f0*/  NOP ;  /* 0x0000000000007918 */ /* 0x000fc00000000000 */
.L_x_27:


//--------------------- .nv.global.init           --------------------------
	.section	.nv.global.init,"aw",@progbits
.nv.global.init:
	.type		_$_str,@object
	.size		_$_str,(.L_3 - _$_str)
_$_str:
        /*0000*/ 	.byte	0x5f, 0x5f, 0x43, 0x55, 0x44, 0x41, 0x5f, 0x46, 0x54, 0x5a, 0x00
.L_3:


//--------------------- .nv.shared.attn_fwd       --------------------------
	.section	.nv.shared.attn_fwd,"aw",@nobits
	.sectionflags	@""
	.align	16
	.zero		1024


//--------------------- .nv.shared.reserved.0     --------------------------
	.section	.nv.shared.reserved.0,"aw",@nobits
	.align	8
	.weak		__nv_reservedSMEM_offset_0_alias
	.size		__nv_reservedSMEM_offset_0_alias, 0, 64
	.other		__nv_reservedSMEM_offset_0_alias,@"STO_CUDA_RESERVED_SHARED STV_DEFAULT"
__nv_reservedSMEM_offset_0_alias:
	.zero		0
.nv.shared.reserved.0:
	.zero		64
	.weak		__nv_reservedSMEM_allocation_phase
	.type		__nv_reservedSMEM_allocation_phase,@object
	.size		__nv_reservedSMEM_allocation_phase,(.L_0 - __nv_reservedSMEM_allocation_phase)
__nv_reservedSMEM_allocation_phase:
	.zero		1
.L_0:
	.zero		7
	.weak		__nv_reservedSMEM_devtool_atexit_pc
	.type		__nv_reservedSMEM_devtool_atexit_pc,@object
	.size		__nv_reservedSMEM_devtool_atexit_pc,(__nv_reservedSMEM_allocation_mask - __nv_reservedSMEM_devtool_atexit_pc)
__nv_reservedSMEM_devtool_atexit_pc:
	.zero		8
	.weak		__nv_reservedSMEM_allocation_mask
	.type		__nv_reservedSMEM_allocation_mask,@object
	.size		__nv_reservedSMEM_allocation_mask,(.L_2 - __nv_reservedSMEM_allocation_mask)
__nv_reservedSMEM_allocation_mask:
	.zero		4
.L_2:


//--------------------- .nv.constant0.attn_fwd    --------------------------
	.section	.nv.constant0.attn_fwd,"a",@progbits
	.sectionflags	@""
	.align	4
.nv.constant0.attn_fwd:
	.zero		1032


//--------------------- SYMBOLS --------------------------

	.type		.nv.reservedSmem.offset0,@object
	.size		.nv.reservedSmem.offset0,0x4
	.type		.nv.reservedSmem.cap,@object
	.size		.nv.reservedSmem.cap,0x4
